//
// Generated by NVIDIA NVVM Compiler
//
// Compiler Build ID: CL-36424714
// Cuda compilation tools, release 13.0, V13.0.88
// Based on NVVM 20.0.0
//

.version 9.0
.target sm_100
.address_size 64

	// .globl	_Z15kernel_functionPcS_ii
// _ZZ15kernel_functionPcS_iiE9histogram has been demoted
// _ZZ15kernel_functionPcS_iiE6offset has been demoted

.visible .entry _Z15kernel_functionPcS_ii(
	.param .u64 .ptr .align 1 _Z15kernel_functionPcS_ii_param_0,
	.param .u64 .ptr .align 1 _Z15kernel_functionPcS_ii_param_1,
	.param .u32 _Z15kernel_functionPcS_ii_param_2,
	.param .u32 _Z15kernel_functionPcS_ii_param_3
)
{
	.reg .pred 	%p<15>;
	.reg .b16 	%rs<62>;
	.reg .b32 	%r<171>;
	.reg .b64 	%rd<23>;
	// demoted variable
	.shared .align 4 .b8 _ZZ15kernel_functionPcS_iiE9histogram[236];
	// demoted variable
	.shared .align 4 .b8 _ZZ15kernel_functionPcS_iiE6offset[236];
	ld.param.u64 	%rd9, [_Z15kernel_functionPcS_ii_param_0];
	ld.param.u64 	%rd8, [_Z15kernel_functionPcS_ii_param_1];
	ld.param.u32 	%r39, [_Z15kernel_functionPcS_ii_param_2];
	ld.param.u32 	%r38, [_Z15kernel_functionPcS_ii_param_3];
	cvta.to.global.u64 	%rd1, %rd9;
	mov.u32 	%r1, %tid.x;
	add.s32 	%r40, %r39, 511;
	shr.s32 	%r41, %r40, 31;
	shr.u32 	%r42, %r41, 23;
	add.s32 	%r43, %r40, %r42;
	shr.s32 	%r44, %r43, 9;
	mul.lo.s32 	%r2, %r1, 196;
	add.s32 	%r45, %r44, %r2;
	min.s32 	%r3, %r39, %r45;
	setp.gt.u32 	%p1, %r1, 58;
	@%p1 bra 	$L__BB0_2;
	shl.b32 	%r46, %r1, 2;
	mov.u32 	%r47, _ZZ15kernel_functionPcS_iiE9histogram;
	add.s32 	%r48, %r47, %r46;
	mov.b32 	%r49, 0;
	st.shared.u32 	[%r48], %r49;
$L__BB0_2:
	bar.sync 	0;
	setp.ge.s32 	%p2, %r2, %r3;
	@%p2 bra 	$L__BB0_15;
	sub.s32 	%r4, %r3, %r2;
	and.b32  	%r5, %r4, 15;
	sub.s32 	%r50, %r2, %r3;
	setp.gt.u32 	%p3, %r50, -16;
	mov.u32 	%r161, %r2;
	@%p3 bra 	$L__BB0_6;
	mad.lo.s32 	%r159, %r1, 6272, %r38;
	and.b32  	%r51, %r4, -16;
	neg.s32 	%r158, %r51;
	mov.u32 	%r161, %r2;
$L__BB0_5:
	.pragma "nounroll";
	cvt.s64.s32 	%rd10, %r159;
	add.s64 	%rd11, %rd1, %rd10;
	ld.global.s8 	%rs1, [%rd11];
	mul.wide.s16 	%r52, %rs1, 4;
	mov.u32 	%r53, _ZZ15kernel_functionPcS_iiE9histogram;
	add.s32 	%r54, %r53, %r52;
	atom.shared.add.u32 	%r55, [%r54+-256], 1;
	ld.global.s8 	%rs2, [%rd11+32];
	mul.wide.s16 	%r56, %rs2, 4;
	add.s32 	%r57, %r53, %r56;
	atom.shared.add.u32 	%r58, [%r57+-256], 1;
	ld.global.s8 	%rs3, [%rd11+64];
	mul.wide.s16 	%r59, %rs3, 4;
	add.s32 	%r60, %r53, %r59;
	atom.shared.add.u32 	%r61, [%r60+-256], 1;
	ld.global.s8 	%rs4, [%rd11+96];
	mul.wide.s16 	%r62, %rs4, 4;
	add.s32 	%r63, %r53, %r62;
	atom.shared.add.u32 	%r64, [%r63+-256], 1;
	ld.global.s8 	%rs5, [%rd11+128];
	mul.wide.s16 	%r65, %rs5, 4;
	add.s32 	%r66, %r53, %r65;
	atom.shared.add.u32 	%r67, [%r66+-256], 1;
	ld.global.s8 	%rs6, [%rd11+160];
	mul.wide.s16 	%r68, %rs6, 4;
	add.s32 	%r69, %r53, %r68;
	atom.shared.add.u32 	%r70, [%r69+-256], 1;
	ld.global.s8 	%rs7, [%rd11+192];
	mul.wide.s16 	%r71, %rs7, 4;
	add.s32 	%r72, %r53, %r71;
	atom.shared.add.u32 	%r73, [%r72+-256], 1;
	ld.global.s8 	%rs8, [%rd11+224];
	mul.wide.s16 	%r74, %rs8, 4;
	add.s32 	%r75, %r53, %r74;
	atom.shared.add.u32 	%r76, [%r75+-256], 1;
	ld.global.s8 	%rs9, [%rd11+256];
	mul.wide.s16 	%r77, %rs9, 4;
	add.s32 	%r78, %r53, %r77;
	atom.shared.add.u32 	%r79, [%r78+-256], 1;
	ld.global.s8 	%rs10, [%rd11+288];
	mul.wide.s16 	%r80, %rs10, 4;
	add.s32 	%r81, %r53, %r80;
	atom.shared.add.u32 	%r82, [%r81+-256], 1;
	ld.global.s8 	%rs11, [%rd11+320];
	mul.wide.s16 	%r83, %rs11, 4;
	add.s32 	%r84, %r53, %r83;
	atom.shared.add.u32 	%r85, [%r84+-256], 1;
	ld.global.s8 	%rs12, [%rd11+352];
	mul.wide.s16 	%r86, %rs12, 4;
	add.s32 	%r87, %r53, %r86;
	atom.shared.add.u32 	%r88, [%r87+-256], 1;
	ld.global.s8 	%rs13, [%rd11+384];
	mul.wide.s16 	%r89, %rs13, 4;
	add.s32 	%r90, %r53, %r89;
	atom.shared.add.u32 	%r91, [%r90+-256], 1;
	ld.global.s8 	%rs14, [%rd11+416];
	mul.wide.s16 	%r92, %rs14, 4;
	add.s32 	%r93, %r53, %r92;
	atom.shared.add.u32 	%r94, [%r93+-256], 1;
	ld.global.s8 	%rs15, [%rd11+448];
	mul.wide.s16 	%r95, %rs15, 4;
	add.s32 	%r96, %r53, %r95;
	atom.shared.add.u32 	%r97, [%r96+-256], 1;
	ld.global.s8 	%rs16, [%rd11+480];
	mul.wide.s16 	%r98, %rs16, 4;
	add.s32 	%r99, %r53, %r98;
	atom.shared.add.u32 	%r100, [%r99+-256], 1;
	add.s32 	%r161, %r161, 16;
	add.s32 	%r159, %r159, 512;
	add.s32 	%r158, %r158, 16;
	setp.ne.s32 	%p4, %r158, 0;
	@%p4 bra 	$L__BB0_5;
$L__BB0_6:
	setp.eq.s32 	%p5, %r5, 0;
	@%p5 bra 	$L__BB0_15;
	and.b32  	%r15, %r4, 7;
	setp.lt.u32 	%p6, %r5, 8;
	@%p6 bra 	$L__BB0_9;
	shl.b32 	%r101, %r161, 5;
	add.s32 	%r102, %r101, %r38;
	cvt.s64.s32 	%rd12, %r102;
	add.s64 	%rd13, %rd1, %rd12;
	ld.global.s8 	%rs17, [%rd13];
	mul.wide.s16 	%r103, %rs17, 4;
	mov.u32 	%r104, _ZZ15kernel_functionPcS_iiE9histogram;
	add.s32 	%r105, %r104, %r103;
	atom.shared.add.u32 	%r106, [%r105+-256], 1;
	ld.global.s8 	%rs18, [%rd13+32];
	mul.wide.s16 	%r107, %rs18, 4;
	add.s32 	%r108, %r104, %r107;
	atom.shared.add.u32 	%r109, [%r108+-256], 1;
	ld.global.s8 	%rs19, [%rd13+64];
	mul.wide.s16 	%r110, %rs19, 4;
	add.s32 	%r111, %r104, %r110;
	atom.shared.add.u32 	%r112, [%r111+-256], 1;
	ld.global.s8 	%rs20, [%rd13+96];
	mul.wide.s16 	%r113, %rs20, 4;
	add.s32 	%r114, %r104, %r113;
	atom.shared.add.u32 	%r115, [%r114+-256], 1;
	ld.global.s8 	%rs21, [%rd13+128];
	mul.wide.s16 	%r116, %rs21, 4;
	add.s32 	%r117, %r104, %r116;
	atom.shared.add.u32 	%r118, [%r117+-256], 1;
	ld.global.s8 	%rs22, [%rd13+160];
	mul.wide.s16 	%r119, %rs22, 4;
	add.s32 	%r120, %r104, %r119;
	atom.shared.add.u32 	%r121, [%r120+-256], 1;
	ld.global.s8 	%rs23, [%rd13+192];
	mul.wide.s16 	%r122, %rs23, 4;
	add.s32 	%r123, %r104, %r122;
	atom.shared.add.u32 	%r124, [%r123+-256], 1;
	ld.global.s8 	%rs24, [%rd13+224];
	mul.wide.s16 	%r125, %rs24, 4;
	add.s32 	%r126, %r104, %r125;
	atom.shared.add.u32 	%r127, [%r126+-256], 1;
	add.s32 	%r161, %r161, 8;
$L__BB0_9:
	setp.eq.s32 	%p7, %r15, 0;
	@%p7 bra 	$L__BB0_15;
	and.b32  	%r18, %r3, 3;
	setp.lt.u32 	%p8, %r15, 4;
	@%p8 bra 	$L__BB0_12;
	shl.b32 	%r128, %r161, 5;
	add.s32 	%r129, %r128, %r38;
	cvt.s64.s32 	%rd14, %r129;
	add.s64 	%rd15, %rd1, %rd14;
	ld.global.s8 	%rs25, [%rd15];
	mul.wide.s16 	%r130, %rs25, 4;
	mov.u32 	%r131, _ZZ15kernel_functionPcS_iiE9histogram;
	add.s32 	%r132, %r131, %r130;
	atom.shared.add.u32 	%r133, [%r132+-256], 1;
	ld.global.s8 	%rs26, [%rd15+32];
	mul.wide.s16 	%r134, %rs26, 4;
	add.s32 	%r135, %r131, %r134;
	atom.shared.add.u32 	%r136, [%r135+-256], 1;
	ld.global.s8 	%rs27, [%rd15+64];
	mul.wide.s16 	%r137, %rs27, 4;
	add.s32 	%r138, %r131, %r137;
	atom.shared.add.u32 	%r139, [%r138+-256], 1;
	ld.global.s8 	%rs28, [%rd15+96];
	mul.wide.s16 	%r140, %rs28, 4;
	add.s32 	%r141, %r131, %r140;
	atom.shared.add.u32 	%r142, [%r141+-256], 1;
	add.s32 	%r161, %r161, 4;
$L__BB0_12:
	setp.eq.s32 	%p9, %r18, 0;
	@%p9 bra 	$L__BB0_15;
	shl.b32 	%r143, %r161, 5;
	add.s32 	%r165, %r38, %r143;
	neg.s32 	%r164, %r18;
	mov.u32 	%r145, _ZZ15kernel_functionPcS_iiE9histogram;
$L__BB0_14:
	.pragma "nounroll";
	cvt.s64.s32 	%rd16, %r165;
	add.s64 	%rd17, %rd1, %rd16;
	ld.global.s8 	%rs29, [%rd17];
	mul.wide.s16 	%r144, %rs29, 4;
	add.s32 	%r146, %r145, %r144;
	atom.shared.add.u32 	%r147, [%r146+-256], 1;
	add.s32 	%r165, %r165, 32;
	add.s32 	%r164, %r164, 1;
	setp.ne.s32 	%p10, %r164, 0;
	@%p10 bra 	$L__BB0_14;
$L__BB0_15:
	bar.sync 	0;
	setp.ne.s32 	%p11, %r1, 0;
	@%p11 bra 	$L__BB0_18;
	mov.b32 	%r166, 0;
	st.shared.u32 	[_ZZ15kernel_functionPcS_iiE6offset], %r166;
	mov.u32 	%r151, _ZZ15kernel_functionPcS_iiE6offset;
	add.s32 	%r168, %r151, 8;
	mov.b32 	%r167, 4;
	mov.u32 	%r152, _ZZ15kernel_functionPcS_iiE9histogram;
	mov.u32 	%r169, %r166;
$L__BB0_17:
	add.s32 	%r153, %r152, %r166;
	ld.shared.u32 	%r154, [%r153];
	add.s32 	%r155, %r154, %r169;
	st.shared.u32 	[%r168+-4], %r155;
	add.s32 	%r156, %r152, %r167;
	ld.shared.u32 	%r157, [%r156];
	add.s32 	%r169, %r157, %r155;
	st.shared.u32 	[%r168], %r169;
	add.s32 	%r168, %r168, 8;
	add.s32 	%r167, %r167, 8;
	add.s32 	%r166, %r166, 8;
	setp.ne.s32 	%p12, %r167, 236;
	@%p12 bra 	$L__BB0_17;
$L__BB0_18:
	setp.ge.s32 	%p13, %r2, %r3;
	bar.sync 	0;
	@%p13 bra 	$L__BB0_21;
	sub.s32 	%r170, %r2, %r3;
	mul.wide.u32 	%rd18, %r1, 6272;
	or.b64  	%rd19, %rd18, 15;
	add.s64 	%rd22, %rd1, %rd19;
	cvta.to.global.u64 	%rd20, %rd8;
	add.s64 	%rd21, %rd20, %rd19;
$L__BB0_20:
	ld.global.u8 	%rs30, [%rd22+-15];
	st.global.u8 	[%rd21+-15], %rs30;
	ld.global.u8 	%rs31, [%rd22+-14];
	st.global.u8 	[%rd21+-14], %rs31;
	ld.global.u8 	%rs32, [%rd22+-13];
	st.global.u8 	[%rd21+-13], %rs32;
	ld.global.u8 	%rs33, [%rd22+-12];
	st.global.u8 	[%rd21+-12], %rs33;
	ld.global.u8 	%rs34, [%rd22+-11];
	st.global.u8 	[%rd21+-11], %rs34;
	ld.global.u8 	%rs35, [%rd22+-10];
	st.global.u8 	[%rd21+-10], %rs35;
	ld.global.u8 	%rs36, [%rd22+-9];
	st.global.u8 	[%rd21+-9], %rs36;
	ld.global.u8 	%rs37, [%rd22+-8];
	st.global.u8 	[%rd21+-8], %rs37;
	ld.global.u8 	%rs38, [%rd22+-7];
	st.global.u8 	[%rd21+-7], %rs38;
	ld.global.u8 	%rs39, [%rd22+-6];
	st.global.u8 	[%rd21+-6], %rs39;
	ld.global.u8 	%rs40, [%rd22+-5];
	st.global.u8 	[%rd21+-5], %rs40;
	ld.global.u8 	%rs41, [%rd22+-4];
	st.global.u8 	[%rd21+-4], %rs41;
	ld.global.u8 	%rs42, [%rd22+-3];
	st.global.u8 	[%rd21+-3], %rs42;
	ld.global.u8 	%rs43, [%rd22+-2];
	st.global.u8 	[%rd21+-2], %rs43;
	ld.global.u8 	%rs44, [%rd22+-1];
	st.global.u8 	[%rd21+-1], %rs44;
	ld.global.u8 	%rs45, [%rd22];
	st.global.u8 	[%rd21], %rs45;
	ld.global.u8 	%rs46, [%rd22+1];
	st.global.u8 	[%rd21+1], %rs46;
	ld.global.u8 	%rs47, [%rd22+2];
	st.global.u8 	[%rd21+2], %rs47;
	ld.global.u8 	%rs48, [%rd22+3];
	st.global.u8 	[%rd21+3], %rs48;
	ld.global.u8 	%rs49, [%rd22+4];
	st.global.u8 	[%rd21+4], %rs49;
	ld.global.u8 	%rs50, [%rd22+5];
	st.global.u8 	[%rd21+5], %rs50;
	ld.global.u8 	%rs51, [%rd22+6];
	st.global.u8 	[%rd21+6], %rs51;
	ld.global.u8 	%rs52, [%rd22+7];
	st.global.u8 	[%rd21+7], %rs52;
	ld.global.u8 	%rs53, [%rd22+8];
	st.global.u8 	[%rd21+8], %rs53;
	ld.global.u8 	%rs54, [%rd22+9];
	st.global.u8 	[%rd21+9], %rs54;
	ld.global.u8 	%rs55, [%rd22+10];
	st.global.u8 	[%rd21+10], %rs55;
	ld.global.u8 	%rs56, [%rd22+11];
	st.global.u8 	[%rd21+11], %rs56;
	ld.global.u8 	%rs57, [%rd22+12];
	st.global.u8 	[%rd21+12], %rs57;
	ld.global.u8 	%rs58, [%rd22+13];
	st.global.u8 	[%rd21+13], %rs58;
	ld.global.u8 	%rs59, [%rd22+14];
	st.global.u8 	[%rd21+14], %rs59;
	ld.global.u8 	%rs60, [%rd22+15];
	st.global.u8 	[%rd21+15], %rs60;
	ld.global.u8 	%rs61, [%rd22+16];
	st.global.u8 	[%rd21+16], %rs61;
	add.s32 	%r170, %r170, 1;
	setp.ne.s32 	%p14, %r170, 0;
	add.s64 	%rd22, %rd22, 32;
	add.s64 	%rd21, %rd21, 32;
	@%p14 bra 	$L__BB0_20;
$L__BB0_21:
	ret;

}


// ===== COMPILED SASS (sm_100) =====

	.target	sm_100

	.elftype	@"ET_EXEC"


//--------------------- .note.nv.tkinfo           --------------------------
	.section	.note.nv.tkinfo,"",@"SHT_NOTE"
	.sectionflags	@"SHF_NOTE_NV_TKINFO"
	.tkinfo
        /*0018*/ 	.word	0x00000002
        /*0030*/ 	.string	""
        /*0030*/ 	.string	"ptxas"
        /*0030*/ 	.string	"Cuda compilation tools, release 13.0, V13.0.88"
        /*0030*/ 	.string	"Build cuda_13.0.r13.0/compiler.36424714_0"
        /*0030*/ 	.string	"-arch sm_100 -m 64 "



//--------------------- .note.nv.cuinfo           --------------------------
	.section	.note.nv.cuinfo,"",@"SHT_NOTE"
	.sectionflags	@"SHF_NOTE_NV_CUINFO"
        /*0018*/ 	.short	0x0002
        /*001a*/ 	.short	0x0064
        /*001c*/ 	.short	0x0082
	.zero		2


//--------------------- .nv.info                  --------------------------
	.section	.nv.info,"",@"SHT_CUDA_INFO"
	.align	4


	//----- nvinfo : EIATTR_REGCOUNT
	.align		4
        /*0000*/ 	.byte	0x04, 0x2f
        /*0002*/ 	.short	(.L_1 - .L_0)
	.align		4
.L_0:
        /*0004*/ 	.word	index@(_Z15kernel_functionPcS_ii)
        /*0008*/ 	.word	0x00000020


	//----- nvinfo : EIATTR_FRAME_SIZE
	.align		4
.L_1:
        /*000c*/ 	.byte	0x04, 0x11
        /*000e*/ 	.short	(.L_3 - .L_2)
	.align		4
.L_2:
        /*0010*/ 	.word	index@(_Z15kernel_functionPcS_ii)
        /*0014*/ 	.word	0x00000000


	//----- nvinfo : EIATTR_MIN_STACK_SIZE
	.align		4
.L_3:
        /*0018*/ 	.byte	0x04, 0x12
        /*001a*/ 	.short	(.L_5 - .L_4)
	.align		4
.L_4:
        /*001c*/ 	.word	index@(_Z15kernel_functionPcS_ii)
        /*0020*/ 	.word	0x00000000
.L_5:


//--------------------- .nv.compat                --------------------------
	.section	.nv.compat,"",@"SHT_CUDA_COMPAT_INFO"
	.align	4
        /*0000*/ 	.byte	0x02, 0x09, 0x00, 0x00, 0x02, 0x02, 0x01, 0x00, 0x02, 0x05, 0x05, 0x00, 0x03, 0x07, 0x01, 0x01
        /*0010*/ 	.byte	0x02, 0x03, 0x00, 0x00, 0x02, 0x06, 0x01, 0x00, 0x04, 0x0b, 0x08, 0x00, 0x09, 0x00, 0x00, 0x00
        /*0020*/ 	.byte	0x00, 0x00, 0x00, 0x00


//--------------------- .nv.info._Z15kernel_functionPcS_ii --------------------------
	.section	.nv.info._Z15kernel_functionPcS_ii,"",@"SHT_CUDA_INFO"
	.sectionflags	@""
	.align	4


	//----- nvinfo : EIATTR_CUDA_API_VERSION
	.align		4
        /*0000*/ 	.byte	0x04, 0x37
        /*0002*/ 	.short	(.L_7 - .L_6)
.L_6:
        /*0004*/ 	.word	0x00000082


	//----- nvinfo : EIATTR_KPARAM_INFO
	.align		4
.L_7:
        /*0008*/ 	.byte	0x04, 0x17
        /*000a*/ 	.short	(.L_9 - .L_8)
.L_8:
        /*000c*/ 	.word	0x00000000
        /*0010*/ 	.short	0x0003
        /*0012*/ 	.short	0x0014
        /*0014*/ 	.byte	0x00, 0xf0, 0x11, 0x00


	//----- nvinfo : EIATTR_KPARAM_INFO
	.align		4
.L_9:
        /*0018*/ 	.byte	0x04, 0x17
        /*001a*/ 	.short	(.L_11 - .L_10)
.L_10:
        /*001c*/ 	.word	0x00000000
        /*0020*/ 	.short	0x0002
        /*0022*/ 	.short	0x0010
        /*0024*/ 	.byte	0x00, 0xf0, 0x11, 0x00


	//----- nvinfo : EIATTR_KPARAM_INFO
	.align		4
.L_11:
        /*0028*/ 	.byte	0x04, 0x17
        /*002a*/ 	.short	(.L_13 - .L_12)
.L_12:
        /*002c*/ 	.word	0x00000000
        /*0030*/ 	.short	0x0001
        /*0032*/ 	.short	0x0008
        /*0034*/ 	.byte	0x00, 0xf5, 0x21, 0x00


	//----- nvinfo : EIATTR_KPARAM_INFO
	.align		4
.L_13:
        /*0038*/ 	.byte	0x04, 0x17
        /*003a*/ 	.short	(.L_15 - .L_14)
.L_14:
        /*003c*/ 	.word	0x00000000
        /*0040*/ 	.short	0x0000
        /*0042*/ 	.short	0x0000
        /*0044*/ 	.byte	0x00, 0xf5, 0x21, 0x00


	//----- nvinfo : EIATTR_SPARSE_MMA_MASK
	.align		4
.L_15:
        /*0048*/ 	.byte	0x03, 0x50
        /*004a*/ 	.short	0x0000


	//----- nvinfo : EIATTR_MAXREG_COUNT
	.align		4
        /*004c*/ 	.byte	0x03, 0x1b
        /*004e*/ 	.short	0x00ff


	//----- nvinfo : EIATTR_NUM_BARRIERS
	.align		4
        /*0050*/ 	.byte	0x02, 0x4c
        /*0052*/ 	.byte	0x01
	.zero		1


	//----- nvinfo : EIATTR_MERCURY_ISA_VERSION
	.align		4
        /*0054*/ 	.byte	0x03, 0x5f
        /*0056*/ 	.short	0x0101


	//----- nvinfo : EIATTR_VRC_CTA_INIT_COUNT
	.align		4
        /*0058*/ 	.byte	0x02, 0x4a
	.zero		1
	.zero		1


	//----- nvinfo : EIATTR_EXIT_INSTR_OFFSETS
	.align		4
        /*005c*/ 	.byte	0x04, 0x1c
        /*005e*/ 	.short	(.L_17 - .L_16)


	//   ....[0]....
.L_16:
        /*0060*/ 	.word	0x000016a0


	//   ....[1]....
        /*0064*/ 	.word	0x00001be0


	//----- nvinfo : EIATTR_CRS_STACK_SIZE
	.align		4
.L_17:
        /*0068*/ 	.byte	0x04, 0x1e
        /*006a*/ 	.short	(.L_19 - .L_18)
.L_18:
        /*006c*/ 	.word	0x00000000


	//----- nvinfo : EIATTR_CBANK_PARAM_SIZE
	.align		4
.L_19:
        /*0070*/ 	.byte	0x03, 0x19
        /*0072*/ 	.short	0x0018


	//----- nvinfo : EIATTR_PARAM_CBANK
	.align		4
        /*0074*/ 	.byte	0x04, 0x0a
        /*0076*/ 	.short	(.L_21 - .L_20)
	.align		4
.L_20:
        /*0078*/ 	.word	index@(.nv.constant0._Z15kernel_functionPcS_ii)
        /*007c*/ 	.short	0x0380
        /*007e*/ 	.short	0x0018


	//----- nvinfo : EIATTR_SW_WAR
	.align		4
.L_21:
        /*0080*/ 	.byte	0x04, 0x36
        /*0082*/ 	.short	(.L_23 - .L_22)
.L_22:
        /*0084*/ 	.word	0x00000008
.L_23:


//--------------------- .nv.callgraph             --------------------------
	.section	.nv.callgraph,"",@"SHT_CUDA_CALLGRAPH"
	.align	4
	.sectionentsize	8
	.align		4
        /*0000*/ 	.word	0x00000000
	.align		4
        /*0004*/ 	.word	0xffffffff
	.align		4
        /*0008*/ 	.word	0x00000000
	.align		4
        /*000c*/ 	.word	0xfffffffe
	.align		4
        /*0010*/ 	.word	0x00000000
	.align		4
        /*0014*/ 	.word	0xfffffffd
	.align		4
        /*0018*/ 	.word	0x00000000
	.align		4
        /*001c*/ 	.word	0xfffffffc


//--------------------- .text._Z15kernel_functionPcS_ii --------------------------
	.section	.text._Z15kernel_functionPcS_ii,"ax",@progbits
	.align	128
        .global         _Z15kernel_functionPcS_ii
        .type           _Z15kernel_functionPcS_ii,@function
        .size           _Z15kernel_functionPcS_ii,(.L_x_14 - _Z15kernel_functionPcS_ii)
        .other          _Z15kernel_functionPcS_ii,@"STO_CUDA_ENTRY STV_DEFAULT"
_Z15kernel_functionPcS_ii:
.text._Z15kernel_functionPcS_ii:
[----:B------:R-:W-:Y:S01]  /*0000*/  LDC R1, c[0x0][0x37c] ;  /* 0x0000df00ff017b82 */ /* 0x000fe20000000800 */
[----:B------:R-:W0:Y:S07]  /*0010*/  S2R R0, SR_TID.X ;  /* 0x0000000000007919 */ /* 0x000e2e0000002100 */
[----:B------:R-:W1:Y:S01]  /*0020*/  LDC R6, c[0x0][0x390] ;  /* 0x0000e400ff067b82 */ /* 0x000e620000000800 */
[----:B------:R-:W2:Y:S01]  /*0030*/  LDCU.64 UR6, c[0x0][0x358] ;  /* 0x00006b00ff0677ac */ /* 0x000ea20008000a00 */
[----:B------:R-:W-:Y:S01]  /*0040*/  BSSY.RECONVERGENT B0, `(.L_x_0) ;  /* 0x00000ae000007945 */ /* 0x000fe20003800200 */
[----:B------:R-:W3:Y:S01]  /*0050*/  LDCU.64 UR8, c[0x0][0x380] ;  /* 0x00007000ff0877ac */ /* 0x000ee20008000a00 */
[----:B-1----:R-:W-:-:S05]  /*0060*/  VIADD R3, R6, 0x1ff ;  /* 0x000001ff06037836 */ /* 0x002fca0000000000 */
[----:B------:R-:W-:Y:S02]  /*0070*/  SHF.R.S32.HI R4, RZ, 0x1f, R3 ;  /* 0x0000001fff047819 */ /* 0x000fe40000011403 */
[----:B0-----:R-:W-:Y:S02]  /*0080*/  ISETP.GT.U32.AND P0, PT, R0, 0x3a, PT ;  /* 0x0000003a0000780c */ /* 0x001fe40003f04070 */
[----:B------:R-:W-:-:S11]  /*0090*/  LEA.HI R3, R4, R3, RZ, 0x9 ;  /* 0x0000000304037211 */ /* 0x000fd600078f48ff */
[----:B------:R-:W0:Y:S01]  /*00a0*/  @!P0 S2R R5, SR_CgaCtaId ;  /* 0x0000000000058919 */ /* 0x000e220000008800 */
[----:B------:R-:W-:-:S04]  /*00b0*/  @!P0 MOV R2, 0x400 ;  /* 0x0000040000028802 */ /* 0x000fc80000000f00 */
[----:B0-----:R-:W-:Y:S01]  /*00c0*/  @!P0 LEA R5, R5, R2, 0x18 ;  /* 0x0000000205058211 */ /* 0x001fe200078ec0ff */
[----:B------:R-:W-:-:S04]  /*00d0*/  IMAD R2, R0, 0xc4, RZ ;  /* 0x000000c400027824 */ /* 0x000fc800078e02ff */
[----:B------:R-:W-:Y:S01]  /*00e0*/  @!P0 IMAD R5, R0, 0x4, R5 ;  /* 0x0000000400058824 */ /* 0x000fe200078e0205 */
[----:B------:R-:W-:-:S04]  /*00f0*/  LEA.HI.SX32 R3, R3, R2, 0x17 ;  /* 0x0000000203037211 */ /* 0x000fc800078fbaff */
[----:B------:R-:W-:Y:S01]  /*0100*/  VIMNMX R3, PT, PT, R3, R6, PT ;  /* 0x0000000603037248 */ /* 0x000fe20003fe0100 */
[----:B------:R0:W-:Y:S01]  /*0110*/  @!P0 STS [R5], RZ ;  /* 0x000000ff05008388 */ /* 0x0001e20000000800 */
[----:B------:R-:W-:Y:S02]  /*0120*/  BAR.SYNC.DEFER_BLOCKING 0x0 ;  /* 0x0000000000007b1d */ /* 0x000fe40000010000 */
[----:B------:R-:W-:-:S13]  /*0130*/  ISETP.GE.AND P0, PT, R2, R3, PT ;  /* 0x000000030200720c */ /* 0x000fda0003f06270 */
[----:B0-23--:R-:W-:Y:S05]  /*0140*/  @P0 BRA `(.L_x_1) ;  /* 0x0000000800740947 */ /* 0x00dfea0003800000 */
[----:B------:R-:W-:Y:S01]  /*0150*/  IMAD.IADD R4, R2, 0x1, -R3 ;  /* 0x0000000102047824 */ /* 0x000fe200078e0a03 */
[----:B------:R-:W-:Y:S01]  /*0160*/  BSSY.RECONVERGENT B1, `(.L_x_2) ;  /* 0x0000046000017945 */ /* 0x000fe20003800200 */
[----:B------:R-:W-:Y:S01]  /*0170*/  IMAD.IADD R7, R3, 0x1, -R2 ;  /* 0x0000000103077824 */ /* 0x000fe200078e0a02 */
[----:B------:R-:W-:Y:S02]  /*0180*/  MOV R6, R2 ;  /* 0x0000000200067202 */ /* 0x000fe40000000f00 */
[----:B------:R-:W-:Y:S02]  /*0190*/  ISETP.GT.U32.AND P2, PT, R4, -0x10, PT ;  /* 0xfffffff00400780c */ /* 0x000fe40003f44070 */
[----:B------:R-:W-:-:S04]  /*01a0*/  LOP3.LUT R22, R7, 0xf, RZ, 0xc0, !PT ;  /* 0x0000000f07167812 */ /* 0x000fc800078ec0ff */
[----:B------:R-:W-:-:S07]  /*01b0*/  ISETP.NE.AND P1, PT, R22, RZ, PT ;  /* 0x000000ff1600720c */ /* 0x000fce0003f25270 */
[----:B------:R-:W-:Y:S06]  /*01c0*/  @P2 BRA `(.L_x_3) ;  /* 0x0000000000fc2947 */ /* 0x000fec0003800000 */
[----:B------:R-:W0:Y:S01]  /*01d0*/  S2R R5, SR_CgaCtaId ;  /* 0x0000000000057919 */ /* 0x000e220000008800 */
[----:B------:R-:W1:Y:S01]  /*01e0*/  LDC R9, c[0x0][0x394] ;  /* 0x0000e500ff097b82 */ /* 0x000e620000000800 */
[----:B------:R-:W-:Y:S01]  /*01f0*/  LOP3.LUT R10, R7, 0xfffffff0, RZ, 0xc0, !PT ;  /* 0xfffffff0070a7812 */ /* 0x000fe200078ec0ff */
[----:B------:R-:W-:Y:S01]  /*0200*/  IMAD.MOV.U32 R6, RZ, RZ, R2 ;  /* 0x000000ffff067224 */ /* 0x000fe200078e0002 */
[----:B------:R-:W-:-:S03]  /*0210*/  MOV R8, 0x400 ;  /* 0x0000040000087802 */ /* 0x000fc60000000f00 */
[----:B------:R-:W-:Y:S02]  /*0220*/  IMAD.MOV R10, RZ, RZ, -R10 ;  /* 0x000000ffff0a7224 */ /* 0x000fe400078e0a0a */
[----:B-1----:R-:W-:Y:S01]  /*0230*/  IMAD R9, R0, 0x1880, R9 ;  /* 0x0000188000097824 */ /* 0x002fe200078e0209 */
[----:B0-----:R-:W-:-:S07]  /*0240*/  LEA R8, R5, R8, 0x18 ;  /* 0x0000000805087211 */ /* 0x001fce00078ec0ff */
.L_x_4:
[----:B------:R-:W-:-:S04]  /*0250*/  IADD3 R4, P2, PT, R9, UR8, RZ ;  /* 0x0000000809047c10 */ /* 0x000fc8000ff5e0ff */
[----:B------:R-:W-:-:S05]  /*0260*/  LEA.HI.X.SX32 R5, R9, UR9, 0x1, P2 ;  /* 0x0000000909057c11 */ /* 0x000fca00090f0eff */
[----:B0-----:R-:W2:Y:S04]  /*0270*/  LDG.E.S8 R18, desc[UR6][R4.64] ;  /* 0x0000000604127981 */ /* 0x001ea8000c1e1300 */
[----:B------:R-:W3:Y:S04]  /*0280*/  LDG.E.S8 R20, desc[UR6][R4.64+0x20] ;  /* 0x0000200604147981 */ /* 0x000ee8000c1e1300 */
[----:B------:R-:W4:Y:S04]  /*0290*/  LDG.E.S8 R24, desc[UR6][R4.64+0x40] ;  /* 0x0000400604187981 */ /* 0x000f28000c1e1300 */
[----:B------:R-:W5:Y:S04]  /*02a0*/  LDG.E.S8 R14, desc[UR6][R4.64+0x60] ;  /* 0x00006006040e7981 */ /* 0x000f68000c1e1300 */
        /* <DEDUP_REMOVED lines=11> */
[----:B------:R-:W5:Y:S01]  /*0360*/  LDG.E.S8 R16, desc[UR6][R4.64+0x1e0] ;  /* 0x0001e00604107981 */ /* 0x000f62000c1e1300 */
[----:B------:R-:W-:-:S02]  /*0370*/  VIADD R10, R10, 0x10 ;  /* 0x000000100a0a7836 */ /* 0x000fc40000000000 */
[----:B------:R-:W-:Y:S02]  /*0380*/  VIADD R6, R6, 0x10 ;  /* 0x0000001006067836 */ /* 0x000fe40000000000 */
[----:B------:R-:W-:Y:S01]  /*0390*/  VIADD R9, R9, 0x200 ;  /* 0x0000020009097836 */ /* 0x000fe20000000000 */
[----:B------:R-:W-:Y:S01]  /*03a0*/  ISETP.NE.AND P2, PT, R10, RZ, PT ;  /* 0x000000ff0a00720c */ /* 0x000fe20003f45270 */
[--C-:B--2---:R-:W-:Y:S02]  /*03b0*/  IMAD R18, R18, 0x4, R8.reuse ;  /* 0x0000000412127824 */ /* 0x104fe400078e0208 */
[----:B---3--:R-:W-:-:S03]  /*03c0*/  IMAD R20, R20, 0x4, R8 ;  /* 0x0000000414147824 */ /* 0x008fc600078e0208 */
[----:B------:R0:W-:Y:S01]  /*03d0*/  ATOMS.POPC.INC.32 RZ, [R18+URZ+-0x100] ;  /* 0xffff000012ff7f8c */ /* 0x0001e2000d8000ff */
[----:B----4-:R-:W-:-:S03]  /*03e0*/  LEA R24, R24, R8, 0x2 ;  /* 0x0000000818187211 */ /* 0x010fc600078e10ff */
[----:B------:R0:W-:Y:S01]  /*03f0*/  ATOMS.POPC.INC.32 RZ, [R20+URZ+-0x100] ;  /* 0xffff000014ff7f8c */ /* 0x0001e2000d8000ff */
[----:B-----5:R-:W-:-:S03]  /*0400*/  IMAD R14, R14, 0x4, R8 ;  /* 0x000000040e0e7824 */ /* 0x020fc600078e0208 */
[----:B------:R0:W-:Y:S01]  /*0410*/  ATOMS.POPC.INC.32 RZ, [R24+URZ+-0x100] ;  /* 0xffff000018ff7f8c */ /* 0x0001e2000d8000ff */
[----:B------:R-:W-:-:S03]  /*0420*/  IMAD R12, R12, 0x4, R8 ;  /* 0x000000040c0c7824 */ /* 0x000fc600078e0208 */
[----:B------:R0:W-:Y:S01]  /*0430*/  ATOMS.POPC.INC.32 RZ, [R14+URZ+-0x100] ;  /* 0xffff00000eff7f8c */ /* 0x0001e2000d8000ff */
[----:B------:R-:W-:-:S03]  /*0440*/  IMAD R29, R29, 0x4, R8 ;  /* 0x000000041d1d7824 */ /* 0x000fc600078e0208 */
[----:B------:R0:W-:Y:S01]  /*0450*/  ATOMS.POPC.INC.32 RZ, [R12+URZ+-0x100] ;  /* 0xffff00000cff7f8c */ /* 0x0001e2000d8000ff */
[----:B------:R-:W-:-:S03]  /*0460*/  IMAD R27, R27, 0x4, R8 ;  /* 0x000000041b1b7824 */ /* 0x000fc600078e0208 */
[----:B------:R0:W-:Y:S01]  /*0470*/  ATOMS.POPC.INC.32 RZ, [R29+URZ+-0x100] ;  /* 0xffff00001dff7f8c */ /* 0x0001e2000d8000ff */
[----:B------:R-:W-:-:S03]  /*0480*/  LEA R19, R19, R8, 0x2 ;  /* 0x0000000813137211 */ /* 0x000fc600078e10ff */
        /* <DEDUP_REMOVED lines=16> */
[----:B------:R0:W-:Y:S04]  /*0590*/  ATOMS.POPC.INC.32 RZ, [R13+URZ+-0x100] ;  /* 0xffff00000dff7f8c */ /* 0x0001e8000d8000ff */
[----:B------:R0:W-:Y:S01]  /*05a0*/  ATOMS.POPC.INC.32 RZ, [R16+URZ+-0x100] ;  /* 0xffff000010ff7f8c */ /* 0x0001e2000d8000ff */
[----:B------:R-:W-:Y:S05]  /*05b0*/  @P2 BRA `(.L_x_4) ;  /* 0xfffffffc00242947 */ /* 0x000fea000383ffff */
.L_x_3:
[----:B------:R-:W-:Y:S05]  /*05c0*/  BSYNC.RECONVERGENT B1 ;  /* 0x0000000000017941 */ /* 0x000fea0003800200 */
.L_x_2:
[----:B------:R-:W-:Y:S05]  /*05d0*/  @!P1 BRA `(.L_x_1) ;  /* 0x0000000400509947 */ /* 0x000fea0003800000 */
[----:B------:R-:W-:Y:S01]  /*05e0*/  ISETP.GE.U32.AND P2, PT, R22, 0x8, PT ;  /* 0x000000081600780c */ /* 0x000fe20003f46070 */
[----:B------:R-:W-:Y:S01]  /*05f0*/  BSSY.RECONVERGENT B1, `(.L_x_5) ;  /* 0x0000025000017945 */ /* 0x000fe20003800200 */
[----:B------:R-:W-:-:S04]  /*0600*/  LOP3.LUT R7, R7, 0x7, RZ, 0xc0, !PT ;  /* 0x0000000707077812 */ /* 0x000fc800078ec0ff */
[----:B------:R-:W-:-:S07]  /*0610*/  ISETP.NE.AND P1, PT, R7, RZ, PT ;  /* 0x000000ff0700720c */ /* 0x000fce0003f25270 */
[----:B------:R-:W-:Y:S06]  /*0620*/  @!P2 BRA `(.L_x_6) ;  /* 0x000000000084a947 */ /* 0x000fec0003800000 */
[----:B------:R-:W1:Y:S01]  /*0630*/  LDCU UR4, c[0x0][0x394] ;  /* 0x00007280ff0477ac */ /* 0x000e620008000800 */
[----:B------:R-:W2:Y:S01]  /*0640*/  LDCU.64 UR10, c[0x0][0x380] ;  /* 0x00007000ff0a77ac */ /* 0x000ea20008000a00 */
[----:B-1----:R-:W-:-:S04]  /*0650*/  LEA R5, R6, UR4, 0x5 ;  /* 0x0000000406057c11 */ /* 0x002fc8000f8e28ff */
[----:B--2---:R-:W-:-:S04]  /*0660*/  IADD3 R4, P2, PT, R5, UR10, RZ ;  /* 0x0000000a05047c10 */ /* 0x004fc8000ff5e0ff */
[----:B------:R-:W-:-:S05]  /*0670*/  LEA.HI.X.SX32 R5, R5, UR11, 0x1, P2 ;  /* 0x0000000b05057c11 */ /* 0x000fca00090f0eff */
[----:B------:R-:W2:Y:S04]  /*0680*/  LDG.E.S8 R8, desc[UR6][R4.64] ;  /* 0x0000000604087981 */ /* 0x000ea8000c1e1300 */
[----:B------:R-:W3:Y:S04]  /*0690*/  LDG.E.S8 R9, desc[UR6][R4.64+0x20] ;  /* 0x0000200604097981 */ /* 0x000ee8000c1e1300 */
[----:B------:R-:W4:Y:S04]  /*06a0*/  LDG.E.S8 R10, desc[UR6][R4.64+0x40] ;  /* 0x00004006040a7981 */ /* 0x000f28000c1e1300 */
[----:B0-----:R-:W5:Y:S04]  /*06b0*/  LDG.E.S8 R11, desc[UR6][R4.64+0x60] ;  /* 0x00006006040b7981 */ /* 0x001f68000c1e1300 */
[----:B------:R-:W5:Y:S04]  /*06c0*/  LDG.E.S8 R12, desc[UR6][R4.64+0x80] ;  /* 0x00008006040c7981 */ /* 0x000f68000c1e1300 */
[----:B------:R-:W5:Y:S04]  /*06d0*/  LDG.E.S8 R13, desc[UR6][R4.64+0xa0] ;  /* 0x0000a006040d7981 */ /* 0x000f68000c1e1300 */
[----:B------:R-:W5:Y:S04]  /*06e0*/  LDG.E.S8 R14, desc[UR6][R4.64+0xc0] ;  /* 0x0000c006040e7981 */ /* 0x000f68000c1e1300 */
[----:B------:R-:W5:Y:S01]  /*06f0*/  LDG.E.S8 R15, desc[UR6][R4.64+0xe0] ;  /* 0x0000e006040f7981 */ /* 0x000f62000c1e1300 */
[----:B------:R-:W0:Y:S01]  /*0700*/  S2UR UR5, SR_CgaCtaId ;  /* 0x00000000000579c3 */ /* 0x000e220000008800 */
[----:B------:R-:W-:Y:S01]  /*0710*/  UMOV UR4, 0x400 ;  /* 0x0000040000047882 */ /* 0x000fe20000000000 */
[----:B------:R-:W-:Y:S01]  /*0720*/  IADD3 R6, PT, PT, R6, 0x8, RZ ;  /* 0x0000000806067810 */ /* 0x000fe20007ffe0ff */
[----:B0-----:R-:W-:-:S06]  /*0730*/  ULEA UR4, UR5, UR4, 0x18 ;  /* 0x0000000405047291 */ /* 0x001fcc000f8ec0ff */
[----:B--2---:R-:W-:Y:S02]  /*0740*/  LEA R8, R8, UR4, 0x2 ;  /* 0x0000000408087c11 */ /* 0x004fe4000f8e10ff */
[----:B---3--:R-:W-:-:S03]  /*0750*/  LEA R9, R9, UR4, 0x2 ;  /* 0x0000000409097c11 */ /* 0x008fc6000f8e10ff */
[----:B------:R1:W-:Y:S01]  /*0760*/  ATOMS.POPC.INC.32 RZ, [R8+URZ+-0x100] ;  /* 0xffff000008ff7f8c */ /* 0x0003e2000d8000ff */
[----:B----4-:R-:W-:-:S03]  /*0770*/  LEA R10, R10, UR4, 0x2 ;  /* 0x000000040a0a7c11 */ /* 0x010fc6000f8e10ff */
[----:B------:R1:W-:Y:S01]  /*0780*/  ATOMS.POPC.INC.32 RZ, [R9+URZ+-0x100] ;  /* 0xffff000009ff7f8c */ /* 0x0003e2000d8000ff */
[----:B-----5:R-:W-:-:S03]  /*0790*/  LEA R11, R11, UR4, 0x2 ;  /* 0x000000040b0b7c11 */ /* 0x020fc6000f8e10ff */
[----:B------:R1:W-:Y:S01]  /*07a0*/  ATOMS.POPC.INC.32 RZ, [R10+URZ+-0x100] ;  /* 0xffff00000aff7f8c */ /* 0x0003e2000d8000ff */
[----:B------:R-:W-:-:S03]  /*07b0*/  LEA R12, R12, UR4, 0x2 ;  /* 0x000000040c0c7c11 */ /* 0x000fc6000f8e10ff */
[----:B------:R1:W-:Y:S01]  /*07c0*/  ATOMS.POPC.INC.32 RZ, [R11+URZ+-0x100] ;  /* 0xffff00000bff7f8c */ /* 0x0003e2000d8000ff */
[----:B------:R-:W-:-:S03]  /*07d0*/  LEA R13, R13, UR4, 0x2 ;  /* 0x000000040d0d7c11 */ /* 0x000fc6000f8e10ff */
[----:B------:R1:W-:Y:S01]  /*07e0*/  ATOMS.POPC.INC.32 RZ, [R12+URZ+-0x100] ;  /* 0xffff00000cff7f8c */ /* 0x0003e2000d8000ff */
[----:B------:R-:W-:-:S03]  /*07f0*/  LEA R14, R14, UR4, 0x2 ;  /* 0x000000040e0e7c11 */ /* 0x000fc6000f8e10ff */
[----:B------:R1:W-:Y:S01]  /*0800*/  ATOMS.POPC.INC.32 RZ, [R13+URZ+-0x100] ;  /* 0xffff00000dff7f8c */ /* 0x0003e2000d8000ff */
[----:B------:R-:W-:-:S03]  /*0810*/  LEA R15, R15, UR4, 0x2 ;  /* 0x000000040f0f7c11 */ /* 0x000fc6000f8e10ff */
[----:B------:R1:W-:Y:S04]  /*0820*/  ATOMS.POPC.INC.32 RZ, [R14+URZ+-0x100] ;  /* 0xffff00000eff7f8c */ /* 0x0003e8000d8000ff */
[----:B------:R1:W-:Y:S02]  /*0830*/  ATOMS.POPC.INC.32 RZ, [R15+URZ+-0x100] ;  /* 0xffff00000fff7f8c */ /* 0x0003e4000d8000ff */
.L_x_6:
[----:B------:R-:W-:Y:S05]  /*0840*/  BSYNC.RECONVERGENT B1 ;  /* 0x0000000000017941 */ /* 0x000fea0003800200 */
.L_x_5:
[----:B------:R-:W-:Y:S05]  /*0850*/  @!P1 BRA `(.L_x_1) ;  /* 0x0000000000b09947 */ /* 0x000fea0003800000 */
[----:B------:R-:W-:Y:S01]  /*0860*/  ISETP.GE.U32.AND P2, PT, R7, 0x4, PT ;  /* 0x000000040700780c */ /* 0x000fe20003f46070 */
[----:B------:R-:W-:Y:S01]  /*0870*/  BSSY.RECONVERGENT B1, `(.L_x_7) ;  /* 0x0000019000017945 */ /* 0x000fe20003800200 */
[----:B-1----:R-:W-:-:S04]  /*0880*/  LOP3.LUT R8, R3, 0x3, RZ, 0xc0, !PT ;  /* 0x0000000303087812 */ /* 0x002fc800078ec0ff */
        /* <DEDUP_REMOVED lines=10> */
[----:B0-----:R-:W5:Y:S01]  /*0930*/  LDG.E.S8 R11, desc[UR6][R4.64+0x60] ;  /* 0x00006006040b7981 */ /* 0x001f62000c1e1300 */
[----:B------:R-:W0:Y:S01]  /*0940*/  S2UR UR5, SR_CgaCtaId ;  /* 0x00000000000579c3 */ /* 0x000e220000008800 */
[----:B------:R-:W-:Y:S01]  /*0950*/  UMOV UR4, 0x400 ;  /* 0x0000040000047882 */ /* 0x000fe20000000000 */
[----:B------:R-:W-:Y:S01]  /*0960*/  VIADD R6, R6, 0x4 ;  /* 0x0000000406067836 */ /* 0x000fe20000000000 */
[----:B0-----:R-:W-:-:S06]  /*0970*/  ULEA UR4, UR5, UR4, 0x18 ;  /* 0x0000000405047291 */ /* 0x001fcc000f8ec0ff */
[----:B--2---:R-:W-:Y:S02]  /*0980*/  LEA R7, R7, UR4, 0x2 ;  /* 0x0000000407077c11 */ /* 0x004fe4000f8e10ff */
[----:B---3--:R-:W-:-:S03]  /*0990*/  LEA R9, R9, UR4, 0x2 ;  /* 0x0000000409097c11 */ /* 0x008fc6000f8e10ff */
[----:B------:R1:W-:Y:S01]  /*09a0*/  ATOMS.POPC.INC.32 RZ, [R7+URZ+-0x100] ;  /* 0xffff000007ff7f8c */ /* 0x0003e2000d8000ff */
[----:B----4-:R-:W-:-:S03]  /*09b0*/  LEA R10, R10, UR4, 0x2 ;  /* 0x000000040a0a7c11 */ /* 0x010fc6000f8e10ff */
[----:B------:R1:W-:Y:S01]  /*09c0*/  ATOMS.POPC.INC.32 RZ, [R9+URZ+-0x100] ;  /* 0xffff000009ff7f8c */ /* 0x0003e2000d8000ff */
[----:B-----5:R-:W-:-:S03]  /*09d0*/  LEA R11, R11, UR4, 0x2 ;  /* 0x000000040b0b7c11 */ /* 0x020fc6000f8e10ff */
[----:B------:R1:W-:Y:S04]  /*09e0*/  ATOMS.POPC.INC.32 RZ, [R10+URZ+-0x100] ;  /* 0xffff00000aff7f8c */ /* 0x0003e8000d8000ff */
[----:B------:R1:W-:Y:S02]  /*09f0*/  ATOMS.POPC.INC.32 RZ, [R11+URZ+-0x100] ;  /* 0xffff00000bff7f8c */ /* 0x0003e4000d8000ff */
.L_x_8:
[----:B------:R-:W-:Y:S05]  /*0a00*/  BSYNC.RECONVERGENT B1 ;  /* 0x0000000000017941 */ /* 0x000fea0003800200 */
.L_x_7:
[----:B------:R-:W-:Y:S05]  /*0a10*/  @!P1 BRA `(.L_x_1) ;  /* 0x0000000000409947 */ /* 0x000fea0003800000 */
[----:B------:R-:W1:Y:S01]  /*0a20*/  S2R R5, SR_CgaCtaId ;  /* 0x0000000000057919 */ /* 0x000e620000008800 */
[----:B------:R-:W2:Y:S01]  /*0a30*/  LDCU UR4, c[0x0][0x394] ;  /* 0x00007280ff0477ac */ /* 0x000ea20008000800 */
[----:B------:R-:W-:Y:S01]  /*0a40*/  MOV R4, 0x400 ;  /* 0x0000040000047802 */ /* 0x000fe20000000f00 */
[----:B------:R-:W-:Y:S01]  /*0a50*/  IMAD.MOV R8, RZ, RZ, -R8 ;  /* 0x000000ffff087224 */ /* 0x000fe200078e0a08 */
[----:B--2---:R-:W-:Y:S02]  /*0a60*/  LEA R6, R6, UR4, 0x5 ;  /* 0x0000000406067c11 */ /* 0x004fe4000f8e28ff */
[----:B-1----:R-:W-:-:S07]  /*0a70*/  LEA R9, R5, R4, 0x18 ;  /* 0x0000000405097211 */ /* 0x002fce00078ec0ff */
.L_x_9:
[----:B------:R-:W1:Y:S02]  /*0a80*/  LDCU.64 UR4, c[0x0][0x380] ;  /* 0x00007000ff0477ac */ /* 0x000e640008000a00 */
[----:B-1----:R-:W-:-:S04]  /*0a90*/  IADD3 R4, P1, PT, R6, UR4, RZ ;  /* 0x0000000406047c10 */ /* 0x002fc8000ff3e0ff */
[----:B------:R-:W-:-:S05]  /*0aa0*/  LEA.HI.X.SX32 R5, R6, UR5, 0x1, P1 ;  /* 0x0000000506057c11 */ /* 0x000fca00088f0eff */
[----:B--2---:R-:W2:Y:S01]  /*0ab0*/  LDG.E.S8 R4, desc[UR6][R4.64] ;  /* 0x0000000604047981 */ /* 0x004ea2000c1e1300 */
[----:B------:R-:W-:Y:S01]  /*0ac0*/  IADD3 R8, PT, PT, R8, 0x1, RZ ;  /* 0x0000000108087810 */ /* 0x000fe20007ffe0ff */
[----:B------:R-:W-:-:S03]  /*0ad0*/  VIADD R6, R6, 0x20 ;  /* 0x0000002006067836 */ /* 0x000fc60000000000 */
[----:B------:R-:W-:Y:S01]  /*0ae0*/  ISETP.NE.AND P1, PT, R8, RZ, PT ;  /* 0x000000ff0800720c */ /* 0x000fe20003f25270 */
[----:B--2---:R-:W-:-:S05]  /*0af0*/  IMAD R7, R4, 0x4, R9 ;  /* 0x0000000404077824 */ /* 0x004fca00078e0209 */
[----:B------:R2:W-:Y:S07]  /*0b00*/  ATOMS.POPC.INC.32 RZ, [R7+URZ+-0x100] ;  /* 0xffff000007ff7f8c */ /* 0x0005ee000d8000ff */
[----:B------:R-:W-:Y:S05]  /*0b10*/  @P1 BRA `(.L_x_9) ;  /* 0xfffffffc00d81947 */ /* 0x000fea000383ffff */
.L_x_1:
[----:B------:R-:W-:Y:S05]  /*0b20*/  BSYNC.RECONVERGENT B0 ;  /* 0x0000000000007941 */ /* 0x000fea0003800200 */
.L_x_0:
[----:B------:R-:W-:Y:S01]  /*0b30*/  BAR.SYNC.DEFER_BLOCKING 0x0 ;  /* 0x0000000000007b1d */ /* 0x000fe20000010000 */
[----:B------:R-:W-:-:S05]  /*0b40*/  ISETP.NE.AND P1, PT, R0, RZ, PT ;  /* 0x000000ff0000720c */ /* 0x000fca0003f25270 */
[----:B------:R-:W-:Y:S08]  /*0b50*/  BSSY.RECONVERGENT B0, `(.L_x_10) ;  /* 0x00000b3000007945 */ /* 0x000ff00003800200 */
[----:B------:R-:W-:Y:S05]  /*0b60*/  @P1 BRA `(.L_x_11) ;  /* 0x0000000800c41947 */ /* 0x000fea0003800000 */
[----:B------:R-:W3:Y:S01]  /*0b70*/  S2UR UR5, SR_CgaCtaId ;  /* 0x00000000000579c3 */ /* 0x000ee20000008800 */
[----:B------:R-:W-:Y:S02]  /*0b80*/  UMOV UR4, 0x400 ;  /* 0x0000040000047882 */ /* 0x000fe40000000000 */
[----:B---3--:R-:W-:-:S09]  /*0b90*/  ULEA UR4, UR5, UR4, 0x18 ;  /* 0x0000000405047291 */ /* 0x008fd2000f8ec0ff */
[----:B01----:R-:W-:Y:S04]  /*0ba0*/  LDS R11, [UR4] ;  /* 0x00000004ff0b7984 */ /* 0x003fe80008000800 */
[----:B------:R-:W0:Y:S04]  /*0bb0*/  LDS R4, [UR4+0x4] ;  /* 0x00000404ff047984 */ /* 0x000e280008000800 */
[----:B------:R-:W1:Y:S04]  /*0bc0*/  LDS R26, [UR4+0x8] ;  /* 0x00000804ff1a7984 */ /* 0x000e680008000800 */
[----:B------:R-:W3:Y:S04]  /*0bd0*/  LDS R9, [UR4+0xc] ;  /* 0x00000c04ff097984 */ /* 0x000ee80008000800 */
[----:B------:R-:W4:Y:S04]  /*0be0*/  LDS R23, [UR4+0x10] ;  /* 0x00001004ff177984 */ /* 0x000f280008000800 */
[----:B------:R-:W5:Y:S04]  /*0bf0*/  LDS R8, [UR4+0x14] ;  /* 0x00001404ff087984 */ /* 0x000f680008000800 */
[----:B------:R-:W5:Y:S04]  /*0c00*/  LDS R15, [UR4+0x18] ;  /* 0x00001804ff0f7984 */ /* 0x000f680008000800 */
[----:B------:R-:W5:Y:S04]  /*0c10*/  LDS R17, [UR4+0x1c] ;  /* 0x00001c04ff117984 */ /* 0x000f680008000800 */
[----:B------:R-:W5:Y:S04]  /*0c20*/  LDS R19, [UR4+0x20] ;  /* 0x00002004ff137984 */ /* 0x000f680008000800 */
[----:B------:R-:W5:Y:S04]  /*0c30*/  LDS R13, [UR4+0x24] ;  /* 0x00002404ff0d7984 */ /* 0x000f680008000800 */
[----:B--2---:R-:W2:Y:S01]  /*0c40*/  LDS R7, [UR4+0x28] ;  /* 0x00002804ff077984 */ /* 0x004ea20008000800 */
[----:B0-----:R-:W-:-:S03]  /*0c50*/  IMAD.IADD R25, R11, 0x1, R4 ;  /* 0x000000010b197824 */ /* 0x001fc600078e0204 */
[----:B------:R-:W0:Y:S01]  /*0c60*/  LDS R5, [UR4+0x2c] ;  /* 0x00002c04ff057984 */ /* 0x000e220008000800 */
[----:B-1----:R-:W-:-:S03]  /*0c70*/  IMAD.IADD R26, R25, 0x1, R26 ;  /* 0x00000001191a7824 */ /* 0x002fc600078e021a */
[----:B------:R-:W1:Y:S02]  /*0c80*/  LDS R28, [UR4+0x30] ;  /* 0x00003004ff1c7984 */ /* 0x000e640008000800 */
[----:B---3--:R-:W-:Y:S02]  /*0c90*/  IADD3 R20, PT, PT, R26, R9, RZ ;  /* 0x000000091a147210 */ /* 0x008fe40007ffe0ff */
[----:B------:R-:W3:Y:S03]  /*0ca0*/  LDS R6, [UR4+0x34] ;  /* 0x00003404ff067984 */ /* 0x000ee60008000800 */
[----:B----4-:R-:W-:Y:S01]  /*0cb0*/  IMAD.IADD R23, R20, 0x1, R23 ;  /* 0x0000000114177824 */ /* 0x010fe200078e0217 */
[----:B------:R-:W4:Y:S03]  /*0cc0*/  LDS R22, [UR4+0x38] ;  /* 0x00003804ff167984 */ /* 0x000f260008000800 */
[----:B-----5:R-:W-:Y:S01]  /*0cd0*/  IMAD.IADD R4, R23, 0x1, R8 ;  /* 0x0000000117047824 */ /* 0x020fe200078e0208 */
[----:B------:R-:W5:Y:S03]  /*0ce0*/  LDS R9, [UR4+0x3c] ;  /* 0x00003c04ff097984 */ /* 0x000f660008000800 */
[----:B------:R-:W-:Y:S01]  /*0cf0*/  IMAD.IADD R14, R4, 0x1, R15 ;  /* 0x00000001040e7824 */ /* 0x000fe200078e020f */
[----:B------:R-:W5:Y:S04]  /*0d00*/  LDS R27, [UR4+0x40] ;  /* 0x00004004ff1b7984 */ /* 0x000f680008000800 */
[----:B------:R-:W-:Y:S01]  /*0d10*/  IADD3 R18, PT, PT, R14, R17, RZ ;  /* 0x000000110e127210 */ /* 0x000fe20007ffe0ff */
[----:B------:R-:W5:Y:S04]  /*0d20*/  LDS R8, [UR4+0x44] ;  /* 0x00004404ff087984 */ /* 0x000f680008000800 */
[----:B------:R-:W-:Y:S01]  /*0d30*/  IMAD.IADD R12, R18, 0x1, R19 ;  /* 0x00000001120c7824 */ /* 0x000fe200078e0213 */
[----:B------:R-:W5:Y:S03]  /*0d40*/  LDS R24, [UR4+0x48] ;  /* 0x00004804ff187984 */ /* 0x000f660008000800 */
[----:B------:R-:W-:Y:S01]  /*0d50*/  IMAD.IADD R10, R12, 0x1, R13 ;  /* 0x000000010c0a7824 */ /* 0x000fe200078e020d */
[----:B------:R-:W5:Y:S03]  /*0d60*/  LDS R17, [UR4+0x4c] ;  /* 0x00004c04ff117984 */ /* 0x000f660008000800 */
[----:B--2---:R-:W-:Y:S01]  /*0d70*/  IMAD.IADD R7, R10, 0x1, R7 ;  /* 0x000000010a077824 */ /* 0x004fe200078e0207 */
[----:B------:R-:W2:Y:S04]  /*0d80*/  LDS R16, [UR4+0x50] ;  /* 0x00005004ff107984 */ /* 0x000ea80008000800 */
[----:B0-----:R-:W-:Y:S01]  /*0d90*/  IADD3 R5, PT, PT, R7, R5, RZ ;  /* 0x0000000507057210 */ /* 0x001fe20007ffe0ff */
[----:B------:R-:W0:Y:S04]  /*0da0*/  LDS R19, [UR4+0x54] ;  /* 0x00005404ff137984 */ /* 0x000e280008000800 */
[----:B-1----:R-:W-:Y:S01]  /*0db0*/  IMAD.IADD R29, R5, 0x1, R28 ;  /* 0x00000001051d7824 */ /* 0x002fe200078e021c */
[----:B------:R-:W1:Y:S03]  /*0dc0*/  LDS R15, [UR4+0x58] ;  /* 0x00005804ff0f7984 */ /* 0x000e660008000800 */
[----:B---3--:R-:W-:Y:S01]  /*0dd0*/  IMAD.IADD R21, R29, 0x1, R6 ;  /* 0x000000011d157824 */ /* 0x008fe200078e0206 */
[----:B------:R-:W3:Y:S03]  /*0de0*/  LDS R13, [UR4+0x5c] ;  /* 0x00005c04ff0d7984 */ /* 0x000ee60008000800 */
[----:B----4-:R-:W-:Y:S01]  /*0df0*/  IMAD.IADD R22, R21, 0x1, R22 ;  /* 0x0000000115167824 */ /* 0x010fe200078e0216 */
[----:B------:R-:W4:Y:S04]  /*0e00*/  LDS R6, [UR4+0x60] ;  /* 0x00006004ff067984 */ /* 0x000f280008000800 */
[----:B-----5:R-:W-:Y:S01]  /*0e10*/  IADD3 R28, PT, PT, R22, R9, RZ ;  /* 0x00000009161c7210 */ /* 0x020fe20007ffe0ff */
[----:B------:R-:W-:Y:S04]  /*0e20*/  STS [UR4+0xf0], R11 ;  /* 0x0000f00bff007988 */ /* 0x000fe80008000804 */
[----:B------:R-:W5:Y:S01]  /*0e30*/  LDS R11, [UR4+0x64] ;  /* 0x00006404ff0b7984 */ /* 0x000f620008000800 */
[----:B------:R-:W-:-:S03]  /*0e40*/  IMAD.IADD R27, R28, 0x1, R27 ;  /* 0x000000011c1b7824 */ /* 0x000fc600078e021b */
[----:B------:R2:W-:Y:S04]  /*0e50*/  STS [UR4+0xf4], R25 ;  /* 0x0000f419ff007988 */ /* 0x0005e80008000804 */
[----:B------:R-:W5:Y:S01]  /*0e60*/  LDS R9, [UR4+0x68] ;  /* 0x00006804ff097984 */ /* 0x000f620008000800 */
[----:B--2---:R-:W-:-:S03]  /*0e70*/  IMAD.IADD R25, R27, 0x1, R8 ;  /* 0x000000011b197824 */ /* 0x004fc600078e0208 */
[----:B------:R-:W-:Y:S01]  /*0e80*/  STS [UR4+0xfc], R20 ;  /* 0x0000fc14ff007988 */ /* 0x000fe20008000804 */
[----:B------:R-:W-:-:S03]  /*0e90*/  IMAD.IADD R24, R25, 0x1, R24 ;  /* 0x0000000119187824 */ /* 0x000fc600078e0218 */
[----:B------:R-:W2:Y:S02]  /*0ea0*/  LDS R8, [UR4+0x6c] ;  /* 0x00006c04ff087984 */ /* 0x000ea40008000800 */
[----:B------:R-:W-:Y:S02]  /*0eb0*/  IADD3 R17, PT, PT, R24, R17, RZ ;  /* 0x0000001118117210 */ /* 0x000fe40007ffe0ff */
[----:B------:R-:W2:Y:S04]  /*0ec0*/  LDS R20, [UR4+0x70] ;  /* 0x00007004ff147984 */ /* 0x000ea80008000800 */
[----:B------:R-:W-:Y:S01]  /*0ed0*/  STS [UR4+0x100], R23 ;  /* 0x00010017ff007988 */ /* 0x000fe20008000804 */
[----:B------:R-:W-:-:S03]  /*0ee0*/  IMAD.IADD R16, R17, 0x1, R16 ;  /* 0x0000000111107824 */ /* 0x000fc600078e0210 */
[----:B------:R-:W2:Y:S04]  /*0ef0*/  LDS R23, [UR4+0x74] ;  /* 0x00007404ff177984 */ /* 0x000ea80008000800 */
[----:B------:R-:W-:Y:S04]  /*0f00*/  STS [UR4+0xf8], R26 ;  /* 0x0000f81aff007988 */ /* 0x000fe80008000804 */
[----:B------:R0:W-:Y:S04]  /*0f10*/  STS [UR4+0x104], R4 ;  /* 0x00010404ff007988 */ /* 0x0001e80008000804 */
[----:B------:R-:W2:Y:S01]  /*0f20*/  LDS R26, [UR4+0x78] ;  /* 0x00007804ff1a7984 */ /* 0x000ea20008000800 */
[----:B0-----:R-:W-:-:S03]  /*0f30*/  IMAD.IADD R4, R16, 0x1, R19 ;  /* 0x0000000110047824 */ /* 0x001fc600078e0213 */
[----:B------:R1:W-:Y:S04]  /*0f40*/  STS [UR4+0x108], R14 ;  /* 0x0001080eff007988 */ /* 0x0003e80008000804 */
[----:B------:R-:W0:Y:S01]  /*0f50*/  LDS R19, [UR4+0x7c] ;  /* 0x00007c04ff137984 */ /* 0x000e220008000800 */
[----:B-1----:R-:W-:-:S03]  /*0f60*/  IMAD.IADD R14, R4, 0x1, R15 ;  /* 0x00000001040e7824 */ /* 0x002fc600078e020f */
[----:B------:R-:W-:Y:S02]  /*0f70*/  STS [UR4+0x10c], R18 ;  /* 0x00010c12ff007988 */ /* 0x000fe40008000804 */
[----:B---3--:R-:W-:Y:S02]  /*0f80*/  IADD3 R13, PT, PT, R14, R13, RZ ;  /* 0x0000000d0e0d7210 */ /* 0x008fe40007ffe0ff */
[----:B------:R-:W1:Y:S04]  /*0f90*/  LDS R18, [UR4+0x80] ;  /* 0x00008004ff127984 */ /* 0x000e680008000800 */
[----:B------:R-:W3:Y:S01]  /*0fa0*/  LDS R15, [UR4+0x84] ;  /* 0x00008404ff0f7984 */ /* 0x000ee20008000800 */
[----:B----4-:R-:W-:-:S03]  /*0fb0*/  IMAD.IADD R6, R13, 0x1, R6 ;  /* 0x000000010d067824 */ /* 0x010fc600078e0206 */
[----:B------:R-:W-:Y:S01]  /*0fc0*/  STS [UR4+0x110], R12 ;  /* 0x0001100cff007988 */ /* 0x000fe20008000804 */
[----:B-----5:R-:W-:-:S03]  /*0fd0*/  IMAD.IADD R11, R6, 0x1, R11 ;  /* 0x00000001060b7824 */ /* 0x020fc600078e020b */
[----:B------:R-:W4:Y:S01]  /*0fe0*/  LDS R12, [UR4+0x88] ;  /* 0x00008804ff0c7984 */ /* 0x000f220008000800 */
[----:B------:R-:W-:-:S03]  /*0ff0*/  IMAD.IADD R9, R11, 0x1, R9 ;  /* 0x000000010b097824 */ /* 0x000fc600078e0209 */
[----:B------:R-:W-:Y:S04]  /*1000*/  STS [UR4+0x114], R10 ;  /* 0x0001140aff007988 */ /* 0x000fe80008000804 */
[----:B------:R-:W5:Y:S04]  /*1010*/  LDS R10, [UR4+0x8c] ;  /* 0x00008c04ff0a7984 */ /* 0x000f680008000800 */
[----:B------:R2:W-:Y:S04]  /*1020*/  STS [UR4+0x118], R7 ;  /* 0x00011807ff007988 */ /* 0x0005e80008000804 */
[----:B------:R-:W-:Y:S01]  /*1030*/  STS [UR4+0x11c], R5 ;  /* 0x00011c05ff007988 */ /* 0x000fe20008000804 */
[----:B--2---:R-:W-:-:S03]  /*1040*/  IADD3 R7, PT, PT, R9, R8, RZ ;  /* 0x0000000809077210 */ /* 0x004fc60007ffe0ff */
[----:B------:R-:W2:Y:S04]  /*1050*/  LDS R5, [UR4+0x90] ;  /* 0x00009004ff057984 */ /* 0x000ea80008000800 */
[----:B------:R-:W2:Y:S01]  /*1060*/  LDS R8, [UR4+0x94] ;  /* 0x00009404ff087984 */ /* 0x000ea20008000800 */
[----:B------:R-:W-:-:S03]  /*1070*/  IMAD.IADD R20, R7, 0x1, R20 ;  /* 0x0000000107147824 */ /* 0x000fc600078e0214 */
[----:B------:R-:W-:Y:S01]  /*1080*/  STS [UR4+0x124], R21 ;  /* 0x00012415ff007988 */ /* 0x000fe20008000804 */
[----:B------:R-:W-:-:S03]  /*1090*/  IMAD.IADD R23, R20, 0x1, R23 ;  /* 0x0000000114177824 */ /* 0x000fc600078e0217 */
[----:B------:R-:W2:Y:S01]  /*10a0*/  LDS R21, [UR4+0x98] ;  /* 0x00009804ff157984 */ /* 0x000ea20008000800 */
[----:B------:R-:W-:-:S03]  /*10b0*/  IMAD.IADD R26, R23, 0x1, R26 ;  /* 0x00000001171a7824 */ /* 0x000fc600078e021a */
[----:B------:R-:W-:Y:S04]  /*10c0*/  STS [UR4+0x128], R22 ;  /* 0x00012816ff007988 */ /* 0x000fe80008000804 */
[----:B------:R-:W2:Y:S04]  /*10d0*/  LDS R22, [UR4+0x9c] ;  /* 0x00009c04ff167984 */ /* 0x000ea80008000800 */
[----:B------:R0:W-:Y:S04]  /*10e0*/  STS [UR4+0x120], R29 ;  /* 0x0001201dff007988 */ /* 0x0001e80008000804 */
[----:B------:R-:W-:Y:S01]  /*10f0*/  STS [UR4+0x12c], R28 ;  /* 0x00012c1cff007988 */ /* 0x000fe20008000804 */
[----:B0-----:R-:W-:-:S03]  /*1100*/  IADD3 R29, PT, PT, R26, R19, RZ ;  /* 0x000000131a1d7210 */ /* 0x001fc60007ffe0ff */
[----:B------:R-:W0:Y:S04]  /*1110*/  LDS R28, [UR4+0xa0] ;  /* 0x0000a004ff1c7984 */ /* 0x000e280008000800 */
[----:B------:R1:W-:Y:S04]  /*1120*/  STS [UR4+0x130], R27 ;  /* 0x0001301bff007988 */ /* 0x0003e80008000804 */
[----:B------:R-:W0:Y:S01]  /*1130*/  LDS R19, [UR4+0xa4] ;  /* 0x0000a404ff137984 */ /* 0x000e220008000800 */
[----:B-1----:R-:W-:-:S03]  /*1140*/  IMAD.IADD R27, R29, 0x1, R18 ;  /* 0x000000011d1b7824 */ /* 0x002fc600078e0212 */
[----:B------:R4:W-:Y:S01]  /*1150*/  STS [UR4+0x134], R25 ;  /* 0x00013419ff007988 */ /* 0x0009e20008000804 */
[----:B---3--:R-:W-:-:S03]  /*1160*/  IMAD.IADD R15, R27, 0x1, R15 ;  /* 0x000000011b0f7824 */ /* 0x008fc600078e020f */
[----:B------:R-:W1:Y:S04]  /*1170*/  LDS R18, [UR4+0xa8] ;  /* 0x0000a804ff127984 */ /* 0x000e680008000800 */
[----:B------:R-:W-:Y:S01]  /*1180*/  STS [UR4+0x138], R24 ;  /* 0x00013818ff007988 */ /* 0x000fe20008000804 */
[----:B----4-:R-:W-:-:S03]  /*1190*/  IMAD.IADD R25, R15, 0x1, R12 ;  /* 0x000000010f197824 */ /* 0x010fc600078e020c */
[----:B------:R-:W3:Y:S02]  /*11a0*/  LDS R24, [UR4+0xac] ;  /* 0x0000ac04ff187984 */ /* 0x000ee40008000800 */
[----:B-----5:R-:W-:Y:S02]  /*11b0*/  IADD3 R10, PT, PT, R25, R10, RZ ;  /* 0x0000000a190a7210 */ /* 0x020fe40007ffe0ff */
[----:B------:R-:W4:Y:S03]  /*11c0*/  LDS R12, [UR4+0xb0] ;  /* 0x0000b004ff0c7984 */ /* 0x000f260008000800 */
[----:B--2---:R-:W-:Y:S01]  /*11d0*/  IMAD.IADD R5, R10, 0x1, R5 ;  /* 0x000000010a057824 */ /* 0x004fe200078e0205 */
[----:B------:R-:W-:Y:S04]  /*11e0*/  STS [UR4+0x140], R16 ;  /* 0x00014010ff007988 */ /* 0x000fe80008000804 */
[----:B------:R-:W2:Y:S04]  /*11f0*/  LDS R16, [UR4+0xb4] ;  /* 0x0000b404ff107984 */ /* 0x000ea80008000800 */
[----:B------:R5:W-:Y:S04]  /*1200*/  STS [UR4+0x13c], R17 ;  /* 0x00013c11ff007988 */ /* 0x000be80008000804 */
[----:B------:R-:W-:Y:S04]  /*1210*/  STS [UR4+0x144], R4 ;  /* 0x00014404ff007988 */ /* 0x000fe80008000804 */
[----:B------:R-:W2:Y:S01]  /*1220*/  LDS R4, [UR4+0xb8] ;  /* 0x0000b804ff047984 */ /* 0x000ea20008000800 */
[----:B-----5:R-:W-:-:S03]  /*1230*/  IMAD.IADD R17, R5, 0x1, R8 ;  /* 0x0000000105117824 */ /* 0x020fc600078e0208 */
[----:B------:R-:W5:Y:S01]  /*1240*/  LDS R8, [UR4+0xbc] ;  /* 0x0000bc04ff087984 */ /* 0x000f620008000800 */
[----:B------:R-:W-:-:S03]  /*1250*/  IMAD.IADD R21, R17, 0x1, R21 ;  /* 0x0000000111157824 */ /* 0x000fc600078e0215 */
[----:B------:R-:W-:Y:S02]  /*1260*/  STS [UR4+0x14c], R13 ;  /* 0x00014c0dff007988 */ /* 0x000fe40008000804 */
[----:B------:R-:W-:Y:S02]  /*1270*/  IADD3 R22, PT, PT, R21, R22, RZ ;  /* 0x0000001615167210 */ /* 0x000fe40007ffe0ff */
[----:B------:R-:W5:Y:S03]  /*1280*/  LDS R13, [UR4+0xc0] ;  /* 0x0000c004ff0d7984 */ /* 0x000f660008000800 */
[----:B0-----:R-:W-:Y:S01]  /*1290*/  IMAD.IADD R28, R22, 0x1, R28 ;  /* 0x00000001161c7824 */ /* 0x001fe200078e021c */
[----:B------:R-:W-:Y:S03]  /*12a0*/  STS [UR4+0x150], R6 ;  /* 0x00015006ff007988 */ /* 0x000fe60008000804 */
[----:B------:R-:W-:Y:S01]  /*12b0*/  IMAD.IADD R19, R28, 0x1, R19 ;  /* 0x000000011c137824 */ /* 0x000fe200078e0213 */
[----:B------:R-:W0:Y:S03]  /*12c0*/  LDS R6, [UR4+0xc4] ;  /* 0x0000c404ff067984 */ /* 0x000e260008000800 */
[----:B-1----:R-:W-:Y:S01]  /*12d0*/  IMAD.IADD R18, R19, 0x1, R18 ;  /* 0x0000000113127824 */ /* 0x002fe200078e0212 */
[----:B------:R-:W-:Y:S04]  /*12e0*/  STS [UR4+0x154], R11 ;  /* 0x0001540bff007988 */ /* 0x000fe80008000804 */
[----:B------:R-:W1:Y:S01]  /*12f0*/  LDS R11, [UR4+0xc8] ;  /* 0x0000c804ff0b7984 */ /* 0x000e620008000800 */
[----:B---3--:R-:W-:-:S03]  /*1300*/  IADD3 R24, PT, PT, R18, R24, RZ ;  /* 0x0000001812187210 */ /* 0x008fc60007ffe0ff */
[----:B------:R-:W-:Y:S02]  /*1310*/  STS [UR4+0x158], R9 ;  /* 0x00015809ff007988 */ /* 0x000fe40008000804 */
[----:B----4-:R-:W-:Y:S02]  /*1320*/  IMAD.IADD R12, R24, 0x1, R12 ;  /* 0x00000001180c7824 */ /* 0x010fe400078e020c */
[----:B------:R-:W3:Y:S04]  /*1330*/  LDS R9, [UR4+0xcc] ;  /* 0x0000cc04ff097984 */ /* 0x000ee80008000800 */
[----:B------:R-:W-:Y:S04]  /*1340*/  STS [UR4+0x15c], R7 ;  /* 0x00015c07ff007988 */ /* 0x000fe80008000804 */
[----:B------:R-:W4:Y:S04]  /*1350*/  LDS R7, [UR4+0xd0] ;  /* 0x0000d004ff077984 */ /* 0x000f280008000800 */
[----:B------:R-:W-:Y:S04]  /*1360*/  STS [UR4+0x148], R14 ;  /* 0x0001480eff007988 */ /* 0x000fe80008000804 */
[----:B------:R-:W4:Y:S04]  /*1370*/  LDS R14, [UR4+0xd4] ;  /* 0x0000d404ff0e7984 */ /* 0x000f280008000800 */
[----:B------:R-:W-:Y:S04]  /*1380*/  STS [UR4+0x160], R20 ;  /* 0x00016014ff007988 */ /* 0x000fe80008000804 */
[----:B------:R2:W-:Y:S04]  /*1390*/  STS [UR4+0x164], R23 ;  /* 0x00016417ff007988 */ /* 0x0005e80008000804 */
[----:B------:R-:W4:Y:S01]  /*13a0*/  LDS R20, [UR4+0xd8] ;  /* 0x0000d804ff147984 */ /* 0x000f220008000800 */
[----:B--2---:R-:W-:-:S03]  /*13b0*/  IMAD.IADD R23, R12, 0x1, R16 ;  /* 0x000000010c177824 */ /* 0x004fc600078e0210 */
[----:B------:R2:W-:Y:S04]  /*13c0*/  STS [UR4+0x168], R26 ;  /* 0x0001681aff007988 */ /* 0x0005e80008000804 */
[----:B------:R-:W4:Y:S01]  /*13d0*/  LDS R16, [UR4+0xdc] ;  /* 0x0000dc04ff107984 */ /* 0x000f220008000800 */
[----:B--2---:R-:W-:-:S03]  /*13e0*/  IMAD.IADD R26, R23, 0x1, R4 ;  /* 0x00000001171a7824 */ /* 0x004fc600078e0204 */
[----:B------:R-:W-:Y:S02]  /*13f0*/  STS [UR4+0x16c], R29 ;  /* 0x00016c1dff007988 */ /* 0x000fe40008000804 */
[----:B-----5:R-:W-:Y:S02]  /*1400*/  IADD3 R8, PT, PT, R26, R8, RZ ;  /* 0x000000081a087210 */ /* 0x020fe40007ffe0ff */
[----:B------:R-:W2:Y:S04]  /*1410*/  LDS R4, [UR4+0xe0] ;  /* 0x0000e004ff047984 */ /* 0x000ea80008000800 */
[----:B------:R-:W5:Y:S01]  /*1420*/  LDS R29, [UR4+0xe4] ;  /* 0x0000e404ff1d7984 */ /* 0x000f620008000800 */
[----:B------:R-:W-:-:S03]  /*1430*/  IMAD.IADD R13, R8, 0x1, R13 ;  /* 0x00000001080d7824 */ /* 0x000fc600078e020d */
[----:B------:R0:W-:Y:S04]  /*1440*/  STS [UR4+0x170], R27 ;  /* 0x0001701bff007988 */ /* 0x0001e80008000804 */
[----:B------:R4:W-:Y:S01]  /*1450*/  STS [UR4+0x174], R15 ;  /* 0x0001740fff007988 */ /* 0x0009e20008000804 */
[----:B0-----:R-:W-:-:S03]  /*1460*/  IMAD.IADD R27, R13, 0x1, R6 ;  /* 0x000000010d1b7824 */ /* 0x001fc600078e0206 */
[----:B------:R0:W-:Y:S01]  /*1470*/  STS [UR4+0x180], R5 ;  /* 0x00018005ff007988 */ /* 0x0001e20008000804 */
[----:B-1----:R-:W-:-:S03]  /*1480*/  IMAD.IADD R6, R27, 0x1, R11 ;  /* 0x000000011b067824 */ /* 0x002fc600078e020b */
[----:B------:R1:W-:Y:S02]  /*1490*/  STS [UR4+0x178], R25 ;  /* 0x00017819ff007988 */ /* 0x0003e40008000804 */
[----:B---3--:R-:W-:Y:S02]  /*14a0*/  IADD3 R9, PT, PT, R6, R9, RZ ;  /* 0x0000000906097210 */ /* 0x008fe40007ffe0ff */
[----:B------:R1:W-:Y:S03]  /*14b0*/  STS [UR4+0x17c], R10 ;  /* 0x00017c0aff007988 */ /* 0x0003e60008000804 */
[----:B----4-:R-:W-:Y:S01]  /*14c0*/  IMAD.IADD R7, R9, 0x1, R7 ;  /* 0x0000000109077824 */ /* 0x010fe200078e0207 */
[----:B------:R1:W-:Y:S03]  /*14d0*/  STS [UR4+0x184], R17 ;  /* 0x00018411ff007988 */ /* 0x0003e60008000804 */
[----:B------:R-:W-:Y:S01]  /*14e0*/  IMAD.IADD R11, R7, 0x1, R14 ;  /* 0x00000001070b7824 */ /* 0x000fe200078e020e */
[----:B------:R1:W-:Y:S03]  /*14f0*/  STS [UR4+0x188], R21 ;  /* 0x00018815ff007988 */ /* 0x0003e60008000804 */
[----:B------:R-:W-:Y:S01]  /*1500*/  IMAD.IADD R15, R11, 0x1, R20 ;  /* 0x000000010b0f7824 */ /* 0x000fe200078e0214 */
[----:B------:R1:W-:Y:S04]  /*1510*/  STS [UR4+0x18c], R22 ;  /* 0x00018c16ff007988 */ /* 0x0003e80008000804 */
[----:B0-----:R-:W-:Y:S01]  /*1520*/  IADD3 R5, PT, PT, R15, R16, RZ ;  /* 0x000000100f057210 */ /* 0x001fe20007ffe0ff */
[----:B------:R1:W-:Y:S04]  /*1530*/  STS [UR4+0x190], R28 ;  /* 0x0001901cff007988 */ /* 0x0003e80008000804 */
[----:B--2---:R-:W-:Y:S01]  /*1540*/  IMAD.IADD R4, R4, 0x1, R5 ;  /* 0x0000000104047824 */ /* 0x004fe200078e0205 */
[----:B------:R1:W-:Y:S03]  /*1550*/  STS [UR4+0x194], R19 ;  /* 0x00019413ff007988 */ /* 0x0003e60008000804 */
[----:B-----5:R-:W-:Y:S01]  /*1560*/  IMAD.IADD R29, R4, 0x1, R29 ;  /* 0x00000001041d7824 */ /* 0x020fe200078e021d */
[----:B------:R1:W-:Y:S04]  /*1570*/  STS [UR4+0x198], R18 ;  /* 0x00019812ff007988 */ /* 0x0003e80008000804 */
        /* <DEDUP_REMOVED lines=15> */
[----:B------:R-:W-:Y:S01]  /*1670*/  STS [UR4+0xec], RZ ;  /* 0x0000ecffff007988 */ /* 0x000fe20008000804 */
.L_x_11:
[----:B------:R-:W-:Y:S05]  /*1680*/  BSYNC.RECONVERGENT B0 ;  /* 0x0000000000007941 */ /* 0x000fea0003800200 */
.L_x_10:
[----:B------:R-:W-:Y:S06]  /*1690*/  BAR.SYNC.DEFER_BLOCKING 0x0 ;  /* 0x0000000000007b1d */ /* 0x000fec0000010000 */
[----:B------:R-:W-:Y:S05]  /*16a0*/  @P0 EXIT ;  /* 0x000000000000094d */ /* 0x000fea0003800000 */
[----:B------:R-:W3:Y:S01]  /*16b0*/  LDCU.128 UR8, c[0x0][0x380] ;  /* 0x00007000ff0877ac */ /* 0x000ee20008000c00 */
[----:B-1----:R-:W-:-:S04]  /*16c0*/  IMAD.WIDE.U32 R4, R0, 0x1880, RZ ;  /* 0x0000188000047825 */ /* 0x002fc800078e00ff */
[----:B------:R-:W-:Y:S01]  /*16d0*/  IMAD.IADD R0, R2, 0x1, -R3 ;  /* 0x0000000102007824 */ /* 0x000fe200078e0a03 */
[----:B------:R-:W-:-:S04]  /*16e0*/  LOP3.LUT R6, R4, 0xf, RZ, 0xfc, !PT ;  /* 0x0000000f04067812 */ /* 0x000fc800078efcff */
[C---:B---3--:R-:W-:Y:S02]  /*16f0*/  IADD3 R8, P0, PT, R6.reuse, UR8, RZ ;  /* 0x0000000806087c10 */ /* 0x048fe4000ff1e0ff */
[----:B------:R-:W-:Y:S02]  /*1700*/  IADD3 R6, P1, PT, R6, UR10, RZ ;  /* 0x0000000a06067c10 */ /* 0x000fe4000ff3e0ff */
[C---:B0-----:R-:W-:Y:S02]  /*1710*/  IADD3.X R13, PT, PT, R5.reuse, UR9, RZ, P0, !PT ;  /* 0x00000009050d7c10 */ /* 0x041fe400087fe4ff */
[----:B------:R-:W-:-:S09]  /*1720*/  IADD3.X R11, PT, PT, R5, UR11, RZ, P1, !PT ;  /* 0x0000000b050b7c10 */ /* 0x000fd20008ffe4ff */
.L_x_12:
[----:B------:R-:W-:Y:S01]  /*1730*/  MOV R4, R8 ;  /* 0x0000000800047202 */ /* 0x000fe20000000f00 */
[----:B------:R-:W-:-:S05]  /*1740*/  IMAD.MOV.U32 R5, RZ, RZ, R13 ;  /* 0x000000ffff057224 */ /* 0x000fca00078e000d */
[----:B--23--:R-:W2:Y:S01]  /*1750*/  LDG.E.U8 R7, desc[UR6][R4.64+-0xf] ;  /* 0xfffff10604077981 */ /* 0x00cea2000c1e1100 */
[----:B------:R-:W-:Y:S02]  /*1760*/  IMAD.MOV.U32 R2, RZ, RZ, R6 ;  /* 0x000000ffff027224 */ /* 0x000fe400078e0006 */
[----:B------:R-:W-:-:S05]  /*1770*/  IMAD.MOV.U32 R3, RZ, RZ, R11 ;  /* 0x000000ffff037224 */ /* 0x000fca00078e000b */
[----:B--2---:R0:W-:Y:S04]  /*1780*/  STG.E.U8 desc[UR6][R2.64+-0xf], R7 ;  /* 0xfffff10702007986 */ /* 0x0041e8000c101106 */
[----:B------:R-:W2:Y:S04]  /*1790*/  LDG.E.U8 R9, desc[UR6][R4.64+-0xe] ;  /* 0xfffff20604097981 */ /* 0x000ea8000c1e1100 */
[----:B--2---:R1:W-:Y:S04]  /*17a0*/  STG.E.U8 desc[UR6][R2.64+-0xe], R9 ;  /* 0xfffff20902007986 */ /* 0x0043e8000c101106 */
[----:B------:R-:W2:Y:S04]  /*17b0*/  LDG.E.U8 R11, desc[UR6][R4.64+-0xd] ;  /* 0xfffff306040b7981 */ /* 0x000ea8000c1e1100 */
[----:B--2---:R2:W-:Y:S04]  /*17c0*/  STG.E.U8 desc[UR6][R2.64+-0xd], R11 ;  /* 0xfffff30b02007986 */ /* 0x0045e8000c101106 */
[----:B------:R-:W3:Y:S04]  /*17d0*/  LDG.E.U8 R13, desc[UR6][R4.64+-0xc] ;  /* 0xfffff406040d7981 */ /* 0x000ee8000c1e1100 */
[----:B---3--:R3:W-:Y:S04]  /*17e0*/  STG.E.U8 desc[UR6][R2.64+-0xc], R13 ;  /* 0xfffff40d02007986 */ /* 0x0087e8000c101106 */
[----:B------:R-:W4:Y:S04]  /*17f0*/  LDG.E.U8 R15, desc[UR6][R4.64+-0xb] ;  /* 0xfffff506040f7981 */ /* 0x000f28000c1e1100 */
[----:B----4-:R4:W-:Y:S04]  /*1800*/  STG.E.U8 desc[UR6][R2.64+-0xb], R15 ;  /* 0xfffff50f02007986 */ /* 0x0109e8000c101106 */
[----:B------:R-:W5:Y:S04]  /*1810*/  LDG.E.U8 R17, desc[UR6][R4.64+-0xa] ;  /* 0xfffff60604117981 */ /* 0x000f68000c1e1100 */
[----:B-----5:R5:W-:Y:S04]  /*1820*/  STG.E.U8 desc[UR6][R2.64+-0xa], R17 ;  /* 0xfffff61102007986 */ /* 0x020be8000c101106 */
[----:B0-----:R-:W2:Y:S04]  /*1830*/  LDG.E.U8 R7, desc[UR6][R4.64+-0x9] ;  /* 0xfffff70604077981 */ /* 0x001ea8000c1e1100 */
[----:B--2---:R0:W-:Y:S04]  /*1840*/  STG.E.U8 desc[UR6][R2.64+-0x9], R7 ;  /* 0xfffff70702007986 */ /* 0x0041e8000c101106 */
[----:B-1----:R-:W2:Y:S04]  /*1850*/  LDG.E.U8 R9, desc[UR6][R4.64+-0x8] ;  /* 0xfffff80604097981 */ /* 0x002ea8000c1e1100 */
[----:B--2---:R1:W-:Y:S04]  /*1860*/  STG.E.U8 desc[UR6][R2.64+-0x8], R9 ;  /* 0xfffff80902007986 */ /* 0x0043e8000c101106 */
[----:B------:R-:W2:Y:S04]  /*1870*/  LDG.E.U8 R11, desc[UR6][R4.64+-0x7] ;  /* 0xfffff906040b7981 */ /* 0x000ea8000c1e1100 */
[----:B--2---:R2:W-:Y:S04]  /*1880*/  STG.E.U8 desc[UR6][R2.64+-0x7], R11 ;  /* 0xfffff90b02007986 */ /* 0x0045e8000c101106 */
[----:B---3--:R-:W3:Y:S04]  /*1890*/  LDG.E.U8 R13, desc[UR6][R4.64+-0x6] ;  /* 0xfffffa06040d7981 */ /* 0x008ee8000c1e1100 */
[----:B---3--:R3:W-:Y:S04]  /*18a0*/  STG.E.U8 desc[UR6][R2.64+-0x6], R13 ;  /* 0xfffffa0d02007986 */ /* 0x0087e8000c101106 */
[----:B----4-:R-:W4:Y:S04]  /*18b0*/  LDG.E.U8 R15, desc[UR6][R4.64+-0x5] ;  /* 0xfffffb06040f7981 */ /* 0x010f28000c1e1100 */
[----:B----4-:R4:W-:Y:S04]  /*18c0*/  STG.E.U8 desc[UR6][R2.64+-0x5], R15 ;  /* 0xfffffb0f02007986 */ /* 0x0109e8000c101106 */
[----:B-----5:R-:W5:Y:S04]  /*18d0*/  LDG.E.U8 R17, desc[UR6][R4.64+-0x4] ;  /* 0xfffffc0604117981 */ /* 0x020f68000c1e1100 */
        /* <DEDUP_REMOVED lines=30> */
[----:B--2---:R-:W-:Y:S04]  /*1ac0*/  STG.E.U8 desc[UR6][R2.64+0xb], R11 ;  /* 0x00000b0b02007986 */ /* 0x004fe8000c101106 */
[----:B---3--:R-:W2:Y:S04]  /*1ad0*/  LDG.E.U8 R13, desc[UR6][R4.64+0xc] ;  /* 0x00000c06040d7981 */ /* 0x008ea8000c1e1100 */
[----:B--2---:R2:W-:Y:S04]  /*1ae0*/  STG.E.U8 desc[UR6][R2.64+0xc], R13 ;  /* 0x00000c0d02007986 */ /* 0x0045e8000c101106 */
[----:B----4-:R-:W3:Y:S04]  /*1af0*/  LDG.E.U8 R15, desc[UR6][R4.64+0xd] ;  /* 0x00000d06040f7981 */ /* 0x010ee8000c1e1100 */
[----:B---3--:R3:W-:Y:S04]  /*1b00*/  STG.E.U8 desc[UR6][R2.64+0xd], R15 ;  /* 0x00000d0f02007986 */ /* 0x0087e8000c101106 */
[----:B-----5:R-:W4:Y:S04]  /*1b10*/  LDG.E.U8 R17, desc[UR6][R4.64+0xe] ;  /* 0x00000e0604117981 */ /* 0x020f28000c1e1100 */
[----:B----4-:R3:W-:Y:S04]  /*1b20*/  STG.E.U8 desc[UR6][R2.64+0xe], R17 ;  /* 0x00000e1102007986 */ /* 0x0107e8000c101106 */
[----:B0-----:R-:W4:Y:S04]  /*1b30*/  LDG.E.U8 R7, desc[UR6][R4.64+0xf] ;  /* 0x00000f0604077981 */ /* 0x001f28000c1e1100 */
[----:B----4-:R3:W-:Y:S04]  /*1b40*/  STG.E.U8 desc[UR6][R2.64+0xf], R7 ;  /* 0x00000f0702007986 */ /* 0x0107e8000c101106 */
[----:B-1----:R-:W4:Y:S01]  /*1b50*/  LDG.E.U8 R9, desc[UR6][R4.64+0x10] ;  /* 0x0000100604097981 */ /* 0x002f22000c1e1100 */
[----:B------:R-:W-:-:S02]  /*1b60*/  IADD3 R0, PT, PT, R0, 0x1, RZ ;  /* 0x0000000100007810 */ /* 0x000fc40007ffe0ff */
[----:B------:R-:W-:Y:S02]  /*1b70*/  IADD3 R8, P1, PT, R4, 0x20, RZ ;  /* 0x0000002004087810 */ /* 0x000fe40007f3e0ff */
[----:B------:R-:W-:Y:S02]  /*1b80*/  ISETP.NE.AND P0, PT, R0, RZ, PT ;  /* 0x000000ff0000720c */ /* 0x000fe40003f05270 */
[----:B------:R-:W-:Y:S01]  /*1b90*/  IADD3 R6, P2, PT, R2, 0x20, RZ ;  /* 0x0000002002067810 */ /* 0x000fe20007f5e0ff */
[----:B--2---:R-:W-:-:S04]  /*1ba0*/  IMAD.X R13, RZ, RZ, R5, P1 ;  /* 0x000000ffff0d7224 */ /* 0x004fc800008e0605 */
[----:B------:R-:W-:Y:S01]  /*1bb0*/  IMAD.X R11, RZ, RZ, R3, P2 ;  /* 0x000000ffff0b7224 */ /* 0x000fe200010e0603 */
[----:B----4-:R3:W-:Y:S05]  /*1bc0*/  STG.E.U8 desc[UR6][R2.64+0x10], R9 ;  /* 0x0000100902007986 */ /* 0x0107ea000c101106 */
[----:B------:R-:W-:Y:S05]  /*1bd0*/  @P0 BRA `(.L_x_12) ;  /* 0xfffffff800d40947 */ /* 0x000fea000383ffff */
[----:B------:R-:W-:Y:S05]  /*1be0*/  EXIT ;  /* 0x000000000000794d */ /* 0x000fea0003800000 */
.L_x_13:
[----:B------:R-:W-:-:S00]  /*1bf0*/  BRA `(.L_x_13) ;  /* 0xfffffffc00fc7947 */ /* 0x000fc0000383ffff */
[----:B------:R-:W-:-:S00]  /*1c00*/  NOP ;  /* 0x0000000000007918 */ /* 0x000fc00000000000 */
[----:B------:R-:W-:-:S00]  /*1c10*/  NOP ;  /* 0x0000000000007918 */ /* 0x000fc00000000000 */
[----:B------:R-:W-:-:S00]  /*1c20*/  NOP ;  /* 0x0000000000007918 */ /* 0x000fc00000000000 */
[----:B------:R-:W-:-:S00]  /*1c30*/  NOP ;  /* 0x0000000000007918 */ /* 0x000fc00000000000 */
[----:B------:R-:W-:-:S00]  /*1c40*/  NOP ;  /* 0x0000000000007918 */ /* 0x000fc00000000000 */
[----:B------:R-:W-:-:S00]  /*1c50*/  NOP ;  /* 0x0000000000007918 */ /* 0x000fc00000000000 */
[----:B------:R-:W-:-:S00]  /*1c60*/  NOP ;  /* 0x0000000000007918 */ /* 0x000fc00000000000 */
[----:B------:R-:W-:-:S00]  /*1c70*/  NOP ;  /* 0x0000000000007918 */ /* 0x000fc00000000000 */
.L_x_14:


//--------------------- .nv.shared._Z15kernel_functionPcS_ii --------------------------
	.section	.nv.shared._Z15kernel_functionPcS_ii,"aw",@nobits
	.sectionflags	@""
	.align	4
.nv.shared._Z15kernel_functionPcS_ii:
	.zero		1496


//--------------------- .nv.shared.reserved.0     --------------------------
	.section	.nv.shared.reserved.0,"aw",@nobits
	.weak		__nv_reservedSMEM_offset_0_alias
	.size		__nv_reservedSMEM_offset_0_alias, 0, 64
	.other		__nv_reservedSMEM_offset_0_alias,@"STO_CUDA_RESERVED_SHARED STV_DEFAULT"
__nv_reservedSMEM_offset_0_alias:
	.zero		0
	.zero		64


//--------------------- .nv.constant0._Z15kernel_functionPcS_ii --------------------------
	.section	.nv.constant0._Z15kernel_functionPcS_ii,"a",@progbits
	.sectionflags	@""
	.align	4
.nv.constant0._Z15kernel_functionPcS_ii:
	.zero		920


//--------------------- SYMBOLS --------------------------

	.type		.nv.reservedSmem.offset0,@object
	.size		.nv.reservedSmem.offset0,0x4
	.type		.nv.reservedSmem.cap,@object
	.size		.nv.reservedSmem.cap,0x4
